	.target	sm_90a

	.elftype	@"ET_EXEC"


//--------------------- .note.nv.tkinfo           --------------------------
	.section	.note.nv.tkinfo,"",@"SHT_NOTE"
	.sectionflags	@"SHF_NOTE_NV_TKINFO"
	.tkinfo
        /*0018*/ 	.word	0x00000002
        /*0030*/ 	.string	""
        /*0030*/ 	.string	"ptxas"
        /*0030*/ 	.string	"Cuda compilation tools, release 13.0, V13.0.88"
        /*0030*/ 	.string	"Build cuda_13.0.r13.0/compiler.36424714_0"
        /*0030*/ 	.string	"-arch sm_90a -m 64 "



//--------------------- .note.nv.cuinfo           --------------------------
	.section	.note.nv.cuinfo,"",@"SHT_NOTE"
	.sectionflags	@"SHF_NOTE_NV_CUINFO"
        /*0018*/ 	.short	0x0002
        /*001a*/ 	.short	0x005a
        /*001c*/ 	.short	0x0082
	.zero		2


//--------------------- .nv.info                  --------------------------
	.section	.nv.info,"",@"SHT_CUDA_INFO"
	.align	4


	//----- nvinfo : EIATTR_REGCOUNT
	.align		4
        /*0000*/ 	.byte	0x04, 0x2f
        /*0002*/ 	.short	(.L_15 - .L_14)
	.align		4
.L_14:
        /*0004*/ 	.word	index@(_ZN7cutlass13device_kernelINS_4gemm6kernel13GemmUniversalIN4cute5tupleIJiiiiEEENS1_10collective13CollectiveMmaINS1_34MainloopSm90TmaGmmaWarpSpecializedILi4ENS5_IJNS4_1CILi2EEESB_NSA_ILi1EEEEEENS1_35KernelTmaWarpSpecializedCooperativeEEENS5_IJNSA_ILi256EEENSA_ILi64EEENSA_ILi128EEEEEENS_6half_tENS5_IJlSC_lEEESK_SL_NS4_8TiledMMAINS4_8MMA_AtomIJNS4_4SM904GMMA25MMA_64x64x16_F32F16F16_SSILNSP_5MajorE0ELSR_0ELNSP_7ScaleInE1ELSS_1EEEEEENS4_6LayoutINS5_IJSB_SC_SC_EEENS5_IJSC_NSA_ILi0EEESX_EEEEENS5_IJNS4_10UnderscoreES10_S10_EEEEENS4_23SM90_TMA_LOAD_MULTICASTENS4_14ComposedLayoutINS4_7SwizzleILi3ELi4ELi3EEENS4_18smem_ptr_flag_bitsILi16EEENSV_INS5_IJNSA_ILi8EEESH_EEENS5_IJSH_SC_EEEEEEEvNS4_8identityES13_S1D_vS1E_EENS_8epilogue10collective6detail29Sm90TmaWarpSpecializedAdapterINS1H_15DefaultEpilogueISK_SL_SL_NS1G_6thread17LinearCombinationISK_Li1EffLNS1L_9ScaleType4KindE0ELNS_15FloatRoundStyleE2ESK_EENS1_15EpilogueDefaultEEEEEvvEEEEvNT_6ParamsE)
        /*0008*/ 	.word	0x000000a8


	//----- nvinfo : EIATTR_FRAME_SIZE
	.align		4
.L_15:
        /*000c*/ 	.byte	0x04, 0x11
        /*000e*/ 	.short	(.L_17 - .L_16)
	.align		4
.L_16:
        /*0010*/ 	.word	index@(_ZN7cutlass13device_kernelINS_4gemm6kernel13GemmUniversalIN4cute5tupleIJiiiiEEENS1_10collective13CollectiveMmaINS1_34MainloopSm90TmaGmmaWarpSpecializedILi4ENS5_IJNS4_1CILi2EEESB_NSA_ILi1EEEEEENS1_35KernelTmaWarpSpecializedCooperativeEEENS5_IJNSA_ILi256EEENSA_ILi64EEENSA_ILi128EEEEEENS_6half_tENS5_IJlSC_lEEESK_SL_NS4_8TiledMMAINS4_8MMA_AtomIJNS4_4SM904GMMA25MMA_64x64x16_F32F16F16_SSILNSP_5MajorE0ELSR_0ELNSP_7ScaleInE1ELSS_1EEEEEENS4_6LayoutINS5_IJSB_SC_SC_EEENS5_IJSC_NSA_ILi0EEESX_EEEEENS5_IJNS4_10UnderscoreES10_S10_EEEEENS4_23SM90_TMA_LOAD_MULTICASTENS4_14ComposedLayoutINS4_7SwizzleILi3ELi4ELi3EEENS4_18smem_ptr_flag_bitsILi16EEENSV_INS5_IJNSA_ILi8EEESH_EEENS5_IJSH_SC_EEEEEEEvNS4_8identityES13_S1D_vS1E_EENS_8epilogue10collective6detail29Sm90TmaWarpSpecializedAdapterINS1H_15DefaultEpilogueISK_SL_SL_NS1G_6thread17LinearCombinationISK_Li1EffLNS1L_9ScaleType4KindE0ELNS_15FloatRoundStyleE2ESK_EENS1_15EpilogueDefaultEEEEEvvEEEEvNT_6ParamsE)
        /*0014*/ 	.word	0x00000000


	//----- nvinfo : EIATTR_MIN_STACK_SIZE
	.align		4
.L_17:
        /*0018*/ 	.byte	0x04, 0x12
        /*001a*/ 	.short	(.L_19 - .L_18)
	.align		4
.L_18:
        /*001c*/ 	.word	index@(_ZN7cutlass13device_kernelINS_4gemm6kernel13GemmUniversalIN4cute5tupleIJiiiiEEENS1_10collective13CollectiveMmaINS1_34MainloopSm90TmaGmmaWarpSpecializedILi4ENS5_IJNS4_1CILi2EEESB_NSA_ILi1EEEEEENS1_35KernelTmaWarpSpecializedCooperativeEEENS5_IJNSA_ILi256EEENSA_ILi64EEENSA_ILi128EEEEEENS_6half_tENS5_IJlSC_lEEESK_SL_NS4_8TiledMMAINS4_8MMA_AtomIJNS4_4SM904GMMA25MMA_64x64x16_F32F16F16_SSILNSP_5MajorE0ELSR_0ELNSP_7ScaleInE1ELSS_1EEEEEENS4_6LayoutINS5_IJSB_SC_SC_EEENS5_IJSC_NSA_ILi0EEESX_EEEEENS5_IJNS4_10UnderscoreES10_S10_EEEEENS4_23SM90_TMA_LOAD_MULTICASTENS4_14ComposedLayoutINS4_7SwizzleILi3ELi4ELi3EEENS4_18smem_ptr_flag_bitsILi16EEENSV_INS5_IJNSA_ILi8EEESH_EEENS5_IJSH_SC_EEEEEEEvNS4_8identityES13_S1D_vS1E_EENS_8epilogue10collective6detail29Sm90TmaWarpSpecializedAdapterINS1H_15DefaultEpilogueISK_SL_SL_NS1G_6thread17LinearCombinationISK_Li1EffLNS1L_9ScaleType4KindE0ELNS_15FloatRoundStyleE2ESK_EENS1_15EpilogueDefaultEEEEEvvEEEEvNT_6ParamsE)
        /*0020*/ 	.word	0x00000000
.L_19:


//--------------------- .nv.compat                --------------------------
	.section	.nv.compat,"",@"SHT_CUDA_COMPAT_INFO"
	.align	4
        /*0000*/ 	.byte	0x02, 0x09, 0x01, 0x00, 0x02, 0x02, 0x04, 0x00, 0x02, 0x05, 0x05, 0x00, 0x03, 0x07, 0x01, 0x01
        /*0010*/ 	.byte	0x02, 0x03, 0x01, 0x00, 0x02, 0x06, 0x01, 0x00, 0x04, 0x0b, 0x08, 0x00, 0x00, 0x00, 0x00, 0x00
        /*0020*/ 	.byte	0x00, 0x00, 0x00, 0x00


//--------------------- .nv.info._ZN7cutlass13device_kernelINS_4gemm6kernel13GemmUniversalIN4cute5tupleIJiiiiEEENS1_10collective13CollectiveMmaINS1_34MainloopSm90TmaGmmaWarpSpecializedILi4ENS5_IJNS4_1CILi2EEESB_NSA_ILi1EEEEEENS1_35KernelTmaWarpSpecializedCooperativeEEENS5_IJNSA_ILi256EEENSA_ILi64EEENSA_ILi128EEEEEENS_6half_tENS5_IJlSC_lEEESK_SL_NS4_8TiledMMAINS4_8MMA_AtomIJNS4_4SM904GMMA25MMA_64x64x16_F32F16F16_SSILNSP_5MajorE0ELSR_0ELNSP_7ScaleInE1ELSS_1EEEEEENS4_6LayoutINS5_IJSB_SC_SC_EEENS5_IJSC_NSA_ILi0EEESX_EEEEENS5_IJNS4_10UnderscoreES10_S10_EEEEENS4_23SM90_TMA_LOAD_MULTICASTENS4_14ComposedLayoutINS4_7SwizzleILi3ELi4ELi3EEENS4_18smem_ptr_flag_bitsILi16EEENSV_INS5_IJNSA_ILi8EEESH_EEENS5_IJSH_SC_EEEEEEEvNS4_8identityES13_S1D_vS1E_EENS_8epilogue10collective6detail29Sm90TmaWarpSpecializedAdapterINS1H_15DefaultEpilogueISK_SL_SL_NS1G_6thread17LinearCombinationISK_Li1EffLNS1L_9ScaleType4KindE0ELNS_15FloatRoundStyleE2ESK_EENS1_15EpilogueDefaultEEEEEvvEEEEvNT_6ParamsE --------------------------
	.section	.nv.info._ZN7cutlass13device_kernelINS_4gemm6kernel13GemmUniversalIN4cute5tupleIJiiiiEEENS1_10collective13CollectiveMmaINS1_34MainloopSm90TmaGmmaWarpSpecializedILi4ENS5_IJNS4_1CILi2EEESB_NSA_ILi1EEEEEENS1_35KernelTmaWarpSpecializedCooperativeEEENS5_IJNSA_ILi256EEENSA_ILi64EEENSA_ILi128EEEEEENS_6half_tENS5_IJlSC_lEEESK_SL_NS4_8TiledMMAINS4_8MMA_AtomIJNS4_4SM904GMMA25MMA_64x64x16_F32F16F16_SSILNSP_5MajorE0ELSR_0ELNSP_7ScaleInE1ELSS_1EEEEEENS4_6LayoutINS5_IJSB_SC_SC_EEENS5_IJSC_NSA_ILi0EEESX_EEEEENS5_IJNS4_10UnderscoreES10_S10_EEEEENS4_23SM90_TMA_LOAD_MULTICASTENS4_14ComposedLayoutINS4_7SwizzleILi3ELi4ELi3EEENS4_18smem_ptr_flag_bitsILi16EEENSV_INS5_IJNSA_ILi8EEESH_EEENS5_IJSH_SC_EEEEEEEvNS4_8identityES13_S1D_vS1E_EENS_8epilogue10collective6detail29Sm90TmaWarpSpecializedAdapterINS1H_15DefaultEpilogueISK_SL_SL_NS1G_6thread17LinearCombinationISK_Li1EffLNS1L_9ScaleType4KindE0ELNS_15FloatRoundStyleE2ESK_EENS1_15EpilogueDefaultEEEEEvvEEEEvNT_6ParamsE,"",@"SHT_CUDA_INFO"
	.sectionflags	@""
	.align	4


	//----- nvinfo : EIATTR_CUDA_API_VERSION
	.align		4
        /*0000*/ 	.byte	0x04, 0x37
        /*0002*/ 	.short	(.L_21 - .L_20)
.L_20:
        /*0004*/ 	.word	0x00000082


	//----- nvinfo : EIATTR_KPARAM_INFO
	.align		4
.L_21:
        /*0008*/ 	.byte	0x04, 0x17
        /*000a*/ 	.short	(.L_23 - .L_22)
.L_22:
        /*000c*/ 	.word	0x00000000
        /*0010*/ 	.short	0x0000
        /*0012*/ 	.short	0x0070
        /*0014*/ 	.byte	0x00, 0xf0, 0x01, 0x10


	//----- nvinfo : EIATTR_SPARSE_MMA_MASK
	.align		4
.L_23:
        /*0018*/ 	.byte	0x03, 0x50
        /*001a*/ 	.short	0x0000


	//----- nvinfo : EIATTR_MAXREG_COUNT
	.align		4
        /*001c*/ 	.byte	0x03, 0x1b
        /*001e*/ 	.short	0x00a8


	//----- nvinfo : EIATTR_NUM_BARRIERS
	.align		4
        /*0020*/ 	.byte	0x02, 0x4c
        /*0022*/ 	.byte	0x01
	.zero		1


	//----- nvinfo : EIATTR_EXTERNS
	.align		4
        /*0024*/ 	.byte	0x04, 0x0f
        /*0026*/ 	.short	(.L_25 - .L_24)


	//   ....[0]....
	.align		4
.L_24:
        /*0028*/ 	.word	index@(__assertfail)


	//----- nvinfo : EIATTR_MERCURY_ISA_VERSION
	.align		4
.L_25:
        /*002c*/ 	.byte	0x03, 0x5f
        /*002e*/ 	.short	0x0101


	//----- nvinfo : EIATTR_INT_WARP_WIDE_INSTR_OFFSETS
	.align		4
        /*0030*/ 	.byte	0x04, 0x31
        /*0032*/ 	.short	(.L_27 - .L_26)


	//   ....[0]....
.L_26:
        /*0034*/ 	.word	0x00000480


	//   ....[1]....
        /*0038*/ 	.word	0x000004b0


	//   ....[2]....
        /*003c*/ 	.word	0x00000670


	//   ....[3]....
        /*0040*/ 	.word	0x000028d0


	//----- nvinfo : EIATTR_COOP_GROUP_MASK_REGIDS
	.align		4
.L_27:
        /*0044*/ 	.byte	0x04, 0x29
        /*0046*/ 	.short	(.L_29 - .L_28)


	//   ....[0]....
.L_28:
        /*0048*/ 	.word	0xffffffff


	//   ....[1]....
        /*004c*/ 	.word	0xffffffff


	//   ....[2]....
        /*0050*/ 	.word	0xffffffff


	//   ....[3]....
        /*0054*/ 	.word	0xffffffff


	//   ....[4]....
        /*0058*/ 	.word	0xffffffff


	//   ....[5]....
        /*005c*/ 	.word	0xffffffff


	//----- nvinfo : EIATTR_COOP_GROUP_INSTR_OFFSETS
	.align		4
.L_29:
        /*0060*/ 	.byte	0x04, 0x28
        /*0062*/ 	.short	(.L_31 - .L_30)


	//   ....[0]....
.L_30:
        /*0064*/ 	.word	0x00000060


	//   ....[1]....
        /*0068*/ 	.word	0x00000070


	//   ....[2]....
        /*006c*/ 	.word	0x00000130


	//   ....[3]....
        /*0070*/ 	.word	0x000002d0


	//   ....[4]....
        /*0074*/ 	.word	0x00000800


	//   ....[5]....
        /*0078*/ 	.word	0x000014c0


	//----- nvinfo : EIATTR_REG_RECONFIG
	.align		4
.L_31:
        /*007c*/ 	.byte	0x01, 0x54
	.zero		2


	//----- nvinfo : EIATTR_SYSCALL_OFFSETS
	.align		4
        /*0080*/ 	.byte	0x04, 0x46
        /*0082*/ 	.short	(.L_33 - .L_32)


	//   ....[0]....
.L_32:
        /*0084*/ 	.word	0x000016b0


	//----- nvinfo : EIATTR_MBARRIER_INSTR_OFFSETS
	.align		4
.L_33:
        /*0088*/ 	.byte	0x04, 0x39
        /*008a*/ 	.short	(.L_35 - .L_34)


	//   ....[0]....
.L_34:
        /*008c*/ 	.word	0x00000230
        /*0090*/ 	.word	0x000000ff
        /*0094*/ 	.word	0x00000000
        /*0098*/ 	.short	0x0100
        /*009a*/ 	.byte	0x08
	.zero		1


	//   ....[1]....
        /*009c*/ 	.word	0x00000240
        /*00a0*/ 	.word	0x000000ff
        /*00a4*/ 	.word	0x00000020
        /*00a8*/ 	.short	0x0100
        /*00aa*/ 	.byte	0x08
	.zero		1


	//   ....[2]....
        /*00ac*/ 	.word	0x00000250
        /*00b0*/ 	.word	0x000000ff
        /*00b4*/ 	.word	0x00000008
        /*00b8*/ 	.short	0x0100
        /*00ba*/ 	.byte	0x08
	.zero		1


	//   ....[3]....
        /*00bc*/ 	.word	0x00000260
        /*00c0*/ 	.word	0x000000ff
        /*00c4*/ 	.word	0x00000028
        /*00c8*/ 	.short	0x0100
        /*00ca*/ 	.byte	0x08
	.zero		1


	//   ....[4]....
        /*00cc*/ 	.word	0x00000270
        /*00d0*/ 	.word	0x000000ff
        /*00d4*/ 	.word	0x00000010
        /*00d8*/ 	.short	0x0100
        /*00da*/ 	.byte	0x08
	.zero		1


	//   ....[5]....
        /*00dc*/ 	.word	0x00000280
        /*00e0*/ 	.word	0x000000ff
        /*00e4*/ 	.word	0x00000030
        /*00e8*/ 	.short	0x0100
        /*00ea*/ 	.byte	0x08
	.zero		1


	//   ....[6]....
        /*00ec*/ 	.word	0x00000290
        /*00f0*/ 	.word	0x000000ff
        /*00f4*/ 	.word	0x00000018
        /*00f8*/ 	.short	0x0100
        /*00fa*/ 	.byte	0x08
	.zero		1


	//   ....[7]....
        /*00fc*/ 	.word	0x000002a0
        /*0100*/ 	.word	0x000000ff
        /*0104*/ 	.word	0x00000038
        /*0108*/ 	.short	0x0100
        /*010a*/ 	.byte	0x08
	.zero		1


	//   ....[8]....
        /*010c*/ 	.word	0x00000700
        /*0110*/ 	.word	0x000000ff
        /*0114*/ 	.word	0x00000050
        /*0118*/ 	.short	0x0100
        /*011a*/ 	.byte	0x06
	.zero		1


	//   ....[9]....
        /*011c*/ 	.word	0x00000790
        /*0120*/ 	.word	0x000000ff
        /*0124*/ 	.word	0x00000058
        /*0128*/ 	.short	0x0100
        /*012a*/ 	.byte	0x06
	.zero		1


	//   ....[10]....
        /*012c*/ 	.word	0x00001770
        /*0130*/ 	.word	0x00000003
        /*0134*/ 	.word	0x00000000
        /*0138*/ 	.short	0x010a
        /*013a*/ 	.byte	0x3f
	.zero		1


	//   ....[11]....
        /*013c*/ 	.word	0x000017d0
        /*0140*/ 	.word	0x00000003
        /*0144*/ 	.word	0x00000000
        /*0148*/ 	.short	0x010a
        /*014a*/ 	.byte	0x3f
	.zero		1


	//   ....[12]....
        /*014c*/ 	.word	0x00002020
        /*0150*/ 	.word	0x00000005
        /*0154*/ 	.word	0x00000000
        /*0158*/ 	.short	0x010a
        /*015a*/ 	.byte	0x3f
	.zero		1


	//   ....[13]....
        /*015c*/ 	.word	0x00002060
        /*0160*/ 	.word	0x00000005
        /*0164*/ 	.word	0x00000000
        /*0168*/ 	.short	0x010a
        /*016a*/ 	.byte	0x3f
	.zero		1


	//   ....[14]....
        /*016c*/ 	.word	0x00002780
        /*0170*/ 	.word	0x00000005
        /*0174*/ 	.word	0x00000000
        /*0178*/ 	.short	0x0101
        /*017a*/ 	.byte	0x3f
	.zero		1


	//   ....[15]....
        /*017c*/ 	.word	0x00002940
        /*0180*/ 	.word	0x00000003
        /*0184*/ 	.word	0x00000000
        /*0188*/ 	.short	0x0101
        /*018a*/ 	.byte	0x3f
	.zero		1


	//   ....[16]....
        /*018c*/ 	.word	0x00008530
        /*0190*/ 	.word	0x00000014
        /*0194*/ 	.word	0x00000020
        /*0198*/ 	.short	0x010a
        /*019a*/ 	.byte	0x3f
	.zero		1


	//   ....[17]....
        /*019c*/ 	.word	0x000089d0
        /*01a0*/ 	.word	0x00000004
        /*01a4*/ 	.word	0x00000058
        /*01a8*/ 	.short	0x0101
        /*01aa*/ 	.byte	0x3f
	.zero		1


	//   ....[18]....
        /*01ac*/ 	.word	0x000090f0
        /*01b0*/ 	.word	0x00000005
        /*01b4*/ 	.word	0x00000000
        /*01b8*/ 	.short	0x010a
        /*01ba*/ 	.byte	0x3f
	.zero		1


	//   ....[19]....
        /*01bc*/ 	.word	0x00009170
        /*01c0*/ 	.word	0x00000007
        /*01c4*/ 	.word	0x00000000
        /*01c8*/ 	.short	0x010a
        /*01ca*/ 	.byte	0x3f
	.zero		1


	//   ....[20]....
        /*01cc*/ 	.word	0x00009200
        /*01d0*/ 	.word	0x00000006
        /*01d4*/ 	.word	0x00000000
        /*01d8*/ 	.short	0x010a
        /*01da*/ 	.byte	0x3f
	.zero		1


	//   ....[21]....
        /*01dc*/ 	.word	0x00009290
        /*01e0*/ 	.word	0x00000003
        /*01e4*/ 	.word	0x00000000
        /*01e8*/ 	.short	0x010a
        /*01ea*/ 	.byte	0x3f
	.zero		1


	//   ....[22]....
        /*01ec*/ 	.word	0x000092f0
        /*01f0*/ 	.word	0x00000003
        /*01f4*/ 	.word	0x00000000
        /*01f8*/ 	.short	0x010a
        /*01fa*/ 	.byte	0x3f
	.zero		1


	//   ....[23]....
        /*01fc*/ 	.word	0x00009340
        /*0200*/ 	.word	0x00000005
        /*0204*/ 	.word	0x00000000
        /*0208*/ 	.short	0x010a
        /*020a*/ 	.byte	0x3f
	.zero		1


	//   ....[24]....
        /*020c*/ 	.word	0x00009410
        /*0210*/ 	.word	0x00000014
        /*0214*/ 	.word	0x00000020
        /*0218*/ 	.short	0x010a
        /*021a*/ 	.byte	0x3f
	.zero		1


	//   ....[25]....
        /*021c*/ 	.word	0x000094e0
        /*0220*/ 	.word	0x00000005
        /*0224*/ 	.word	0x00000000
        /*0228*/ 	.short	0x010a
        /*022a*/ 	.byte	0x3f
	.zero		1


	//   ....[26]....
        /*022c*/ 	.word	0x00009530
        /*0230*/ 	.word	0x00000007
        /*0234*/ 	.word	0x00000000
        /*0238*/ 	.short	0x010a
        /*023a*/ 	.byte	0x3f
	.zero		1


	//   ....[27]....
        /*023c*/ 	.word	0x00009580
        /*0240*/ 	.word	0x00000006
        /*0244*/ 	.word	0x00000000
        /*0248*/ 	.short	0x010a
        /*024a*/ 	.byte	0x3f
	.zero		1


	//----- nvinfo : EIATTR_NUM_MBARRIERS
	.align		4
.L_35:
        /*024c*/ 	.byte	0x03, 0x38
        /*024e*/ 	.short	0x000a


	//----- nvinfo : EIATTR_EXIT_INSTR_OFFSETS
	.align		4
        /*0250*/ 	.byte	0x04, 0x1c
        /*0252*/ 	.short	(.L_37 - .L_36)


	//   ....[0]....
.L_36:
        /*0254*/ 	.word	0x000009e0


	//   ....[1]....
        /*0258*/ 	.word	0x00001200


	//   ....[2]....
        /*025c*/ 	.word	0x00007bd0


	//   ....[3]....
        /*0260*/ 	.word	0x00008130


	//   ....[4]....
        /*0264*/ 	.word	0x000092e0


	//----- nvinfo : EIATTR_MAX_THREADS
	.align		4
.L_37:
        /*0268*/ 	.byte	0x04, 0x05
        /*026a*/ 	.short	(.L_39 - .L_38)
.L_38:
        /*026c*/ 	.word	0x00000180
        /*0270*/ 	.word	0x00000001
        /*0274*/ 	.word	0x00000001


	//----- nvinfo : EIATTR_CRS_STACK_SIZE
	.align		4
.L_39:
        /*0278*/ 	.byte	0x04, 0x1e
        /*027a*/ 	.short	(.L_41 - .L_40)
.L_40:
        /*027c*/ 	.word	0x00000000


	//----- nvinfo : EIATTR_CBANK_PARAM_SIZE
	.align		4
.L_41:
        /*0280*/ 	.byte	0x03, 0x19
        /*0282*/ 	.short	0x0470


	//----- nvinfo : EIATTR_PARAM_CBANK
	.align		4
        /*0284*/ 	.byte	0x04, 0x0a
        /*0286*/ 	.short	(.L_43 - .L_42)
	.align		4
.L_42:
        /*0288*/ 	.word	index@(.nv.constant0._ZN7cutlass13device_kernelINS_4gemm6kernel13GemmUniversalIN4cute5tupleIJiiiiEEENS1_10collective13CollectiveMmaINS1_34MainloopSm90TmaGmmaWarpSpecializedILi4ENS5_IJNS4_1CILi2EEESB_NSA_ILi1EEEEEENS1_35KernelTmaWarpSpecializedCooperativeEEENS5_IJNSA_ILi256EEENSA_ILi64EEENSA_ILi128EEEEEENS_6half_tENS5_IJlSC_lEEESK_SL_NS4_8TiledMMAINS4_8MMA_AtomIJNS4_4SM904GMMA25MMA_64x64x16_F32F16F16_SSILNSP_5MajorE0ELSR_0ELNSP_7ScaleInE1ELSS_1EEEEEENS4_6LayoutINS5_IJSB_SC_SC_EEENS5_IJSC_NSA_ILi0EEESX_EEEEENS5_IJNS4_10UnderscoreES10_S10_EEEEENS4_23SM90_TMA_LOAD_MULTICASTENS4_14ComposedLayoutINS4_7SwizzleILi3ELi4ELi3EEENS4_18smem_ptr_flag_bitsILi16EEENSV_INS5_IJNSA_ILi8EEESH_EEENS5_IJSH_SC_EEEEEEEvNS4_8identityES13_S1D_vS1E_EENS_8epilogue10collective6detail29Sm90TmaWarpSpecializedAdapterINS1H_15DefaultEpilogueISK_SL_SL_NS1G_6thread17LinearCombinationISK_Li1EffLNS1L_9ScaleType4KindE0ELNS_15FloatRoundStyleE2ESK_EENS1_15EpilogueDefaultEEEEEvvEEEEvNT_6ParamsE)
        /*028c*/ 	.short	0x0210
        /*028e*/ 	.short	0x0470


	//----- nvinfo : EIATTR_SW_WAR
	.align		4
.L_43:
        /*0290*/ 	.byte	0x04, 0x36
        /*0292*/ 	.short	(.L_45 - .L_44)
.L_44:
        /*0294*/ 	.word	0x00000008
.L_45:


//--------------------- .nv.callgraph             --------------------------
	.section	.nv.callgraph,"",@"SHT_CUDA_CALLGRAPH"
	.align	4
	.sectionentsize	8
	.align		4
        /*0000*/ 	.word	0x00000000
	.align		4
        /*0004*/ 	.word	0xffffffff
	.align		4
        /*0008*/ 	.word	index@(_ZN7cutlass13device_kernelINS_4gemm6kernel13GemmUniversalIN4cute5tupleIJiiiiEEENS1_10collective13CollectiveMmaINS1_34MainloopSm90TmaGmmaWarpSpecializedILi4ENS5_IJNS4_1CILi2EEESB_NSA_ILi1EEEEEENS1_35KernelTmaWarpSpecializedCooperativeEEENS5_IJNSA_ILi256EEENSA_ILi64EEENSA_ILi128EEEEEENS_6half_tENS5_IJlSC_lEEESK_SL_NS4_8TiledMMAINS4_8MMA_AtomIJNS4_4SM904GMMA25MMA_64x64x16_F32F16F16_SSILNSP_5MajorE0ELSR_0ELNSP_7ScaleInE1ELSS_1EEEEEENS4_6LayoutINS5_IJSB_SC_SC_EEENS5_IJSC_NSA_ILi0EEESX_EEEEENS5_IJNS4_10UnderscoreES10_S10_EEEEENS4_23SM90_TMA_LOAD_MULTICASTENS4_14ComposedLayoutINS4_7SwizzleILi3ELi4ELi3EEENS4_18smem_ptr_flag_bitsILi16EEENSV_INS5_IJNSA_ILi8EEESH_EEENS5_IJSH_SC_EEEEEEEvNS4_8identityES13_S1D_vS1E_EENS_8epilogue10collective6detail29Sm90TmaWarpSpecializedAdapterINS1H_15DefaultEpilogueISK_SL_SL_NS1G_6thread17LinearCombinationISK_Li1EffLNS1L_9ScaleType4KindE0ELNS_15FloatRoundStyleE2ESK_EENS1_15EpilogueDefaultEEEEEvvEEEEvNT_6ParamsE)
	.align		4
        /*000c*/ 	.word	index@(__assertfail)
	.align		4
        /*0010*/ 	.word	0x00000000
	.align		4
        /*0014*/ 	.word	0xfffffffe
	.align		4
        /*0018*/ 	.word	0x00000000
	.align		4
        /*001c*/ 	.word	0xfffffffd
	.align		4
        /*0020*/ 	.word	0x00000000
	.align		4
        /*0024*/ 	.word	0xfffffffc


//--------------------- .nv.constant4             --------------------------
	.section	.nv.constant4,"a",@progbits
	.align	8
	.align		8
.nv.constant4:
        /*0000*/ 	.dword	__assertfail
	.align		8
        /*0008*/ 	.dword	__unnamed_1
	.align		8
        /*0010*/ 	.dword	_ZN39_INTERNAL_ab6082cf_4_k_cu_ca75998b_39484cuda3std3__45__cpo5beginE
	.align		8
        /*0018*/ 	.dword	_ZN39_INTERNAL_ab6082cf_4_k_cu_ca75998b_39484cuda3std3__45__cpo3endE
	.align		8
        /*0020*/ 	.dword	_ZN39_INTERNAL_ab6082cf_4_k_cu_ca75998b_39484cuda3std3__45__cpo6cbeginE
	.align		8
        /*0028*/ 	.dword	_ZN39_INTERNAL_ab6082cf_4_k_cu_ca75998b_39484cuda3std3__45__cpo4cendE
	.align		8
        /*0030*/ 	.dword	_ZN39_INTERNAL_ab6082cf_4_k_cu_ca75998b_39484cuda3std3__441_GLOBAL__N__ab6082cf_4_k_cu_ca75998b_39486ignoreE
	.align		8
        /*0038*/ 	.dword	_ZN39_INTERNAL_ab6082cf_4_k_cu_ca75998b_39484cuda3std3__419piecewise_constructE
	.align		8
        /*0040*/ 	.dword	_ZN39_INTERNAL_ab6082cf_4_k_cu_ca75998b_39484cuda3std3__48in_placeE
	.align		8
        /*0048*/ 	.dword	_ZN39_INTERNAL_ab6082cf_4_k_cu_ca75998b_39484cuda3std6ranges3__45__cpo4swapE
	.align		8
        /*0050*/ 	.dword	_ZN39_INTERNAL_ab6082cf_4_k_cu_ca75998b_39484cuda3std6ranges3__45__cpo9iter_moveE
	.align		8
        /*0058*/ 	.dword	_ZN39_INTERNAL_ab6082cf_4_k_cu_ca75998b_39484cute7productE
	.align		8
        /*0060*/ 	.dword	_ZN39_INTERNAL_ab6082cf_4_k_cu_ca75998b_39484cute1_E
	.align		8
        /*0068*/ 	.dword	$str$22
	.align		8
        /*0070*/ 	.dword	$str$23


//--------------------- .text._ZN7cutlass13device_kernelINS_4gemm6kernel13GemmUniversalIN4cute5tupleIJiiiiEEENS1_10collective13CollectiveMmaINS1_34MainloopSm90TmaGmmaWarpSpecializedILi4ENS5_IJNS4_1CILi2EEESB_NSA_ILi1EEEEEENS1_35KernelTmaWarpSpecializedCooperativeEEENS5_IJNSA_ILi256EEENSA_ILi64EEENSA_ILi128EEEEEENS_6half_tENS5_IJlSC_lEEESK_SL_NS4_8TiledMMAINS4_8MMA_AtomIJNS4_4SM904GMMA25MMA_64x64x16_F32F16F16_SSILNSP_5MajorE0ELSR_0ELNSP_7ScaleInE1ELSS_1EEEEEENS4_6LayoutINS5_IJSB_SC_SC_EEENS5_IJSC_NSA_ILi0EEESX_EEEEENS5_IJNS4_10UnderscoreES10_S10_EEEEENS4_23SM90_TMA_LOAD_MULTICASTENS4_14ComposedLayoutINS4_7SwizzleILi3ELi4ELi3EEENS4_18smem_ptr_flag_bitsILi16EEENSV_INS5_IJNSA_ILi8EEESH_EEENS5_IJSH_SC_EEEEEEEvNS4_8identityES13_S1D_vS1E_EENS_8epilogue10collective6detail29Sm90TmaWarpSpecializedAdapterINS1H_15DefaultEpilogueISK_SL_SL_NS1G_6thread17LinearCombinationISK_Li1EffLNS1L_9ScaleType4KindE0ELNS_15FloatRoundStyleE2ESK_EENS1_15EpilogueDefaultEEEEEvvEEEEvNT_6ParamsE --------------------------
	.section	.text._ZN7cutlass13device_kernelINS_4gemm6kernel13GemmUniversalIN4cute5tupleIJiiiiEEENS1_10collective13CollectiveMmaINS1_34MainloopSm90TmaGmmaWarpSpecializedILi4ENS5_IJNS4_1CILi2EEESB_NSA_ILi1EEEEEENS1_35KernelTmaWarpSpecializedCooperativeEEENS5_IJNSA_ILi256EEENSA_ILi64EEENSA_ILi128EEEEEENS_6half_tENS5_IJlSC_lEEESK_SL_NS4_8TiledMMAINS4_8MMA_AtomIJNS4_4SM904GMMA25MMA_64x64x16_F32F16F16_SSILNSP_5MajorE0ELSR_0ELNSP_7ScaleInE1ELSS_1EEEEEENS4_6LayoutINS5_IJSB_SC_SC_EEENS5_IJSC_NSA_ILi0EEESX_EEEEENS5_IJNS4_10UnderscoreES10_S10_EEEEENS4_23SM90_TMA_LOAD_MULTICASTENS4_14ComposedLayoutINS4_7SwizzleILi3ELi4ELi3EEENS4_18smem_ptr_flag_bitsILi16EEENSV_INS5_IJNSA_ILi8EEESH_EEENS5_IJSH_SC_EEEEEEEvNS4_8identityES13_S1D_vS1E_EENS_8epilogue10collective6detail29Sm90TmaWarpSpecializedAdapterINS1H_15DefaultEpilogueISK_SL_SL_NS1G_6thread17LinearCombinationISK_Li1EffLNS1L_9ScaleType4KindE0ELNS_15FloatRoundStyleE2ESK_EENS1_15EpilogueDefaultEEEEEvvEEEEvNT_6ParamsE,"ax",@progbits
	.align	128
.text._ZN7cutlass13device_kernelINS_4gemm6kernel13GemmUniversalIN4cute5tupleIJiiiiEEENS1_10collective13CollectiveMmaINS1_34MainloopSm90TmaGmmaWarpSpecializedILi4ENS5_IJNS4_1CILi2EEESB_NSA_ILi1EEEEEENS1_35KernelTmaWarpSpecializedCooperativeEEENS5_IJNSA_ILi256EEENSA_ILi64EEENSA_ILi128EEEEEENS_6half_tENS5_IJlSC_lEEESK_SL_NS4_8TiledMMAINS4_8MMA_AtomIJNS4_4SM904GMMA25MMA_64x64x16_F32F16F16_SSILNSP_5MajorE0ELSR_0ELNSP_7ScaleInE1ELSS_1EEEEEENS4_6LayoutINS5_IJSB_SC_SC_EEENS5_IJSC_NSA_ILi0EEESX_EEEEENS5_IJNS4_10UnderscoreES10_S10_EEEEENS4_23SM90_TMA_LOAD_MULTICASTENS4_14ComposedLayoutINS4_7SwizzleILi3ELi4ELi3EEENS4_18smem_ptr_flag_bitsILi16EEENSV_INS5_IJNSA_ILi8EEESH_EEENS5_IJSH_SC_EEEEEEEvNS4_8identityES13_S1D_vS1E_EENS_8epilogue10collective6detail29Sm90TmaWarpSpecializedAdapterINS1H_15DefaultEpilogueISK_SL_SL_NS1G_6thread17LinearCombinationISK_Li1EffLNS1L_9ScaleType4KindE0ELNS_15FloatRoundStyleE2ESK_EENS1_15EpilogueDefaultEEEEEvvEEEEvNT_6ParamsE:
        .type           _ZN7cutlass13device_kernelINS_4gemm6kernel13GemmUniversalIN4cute5tupleIJiiiiEEENS1_10collective13CollectiveMmaINS1_34MainloopSm90TmaGmmaWarpSpecializedILi4ENS5_IJNS4_1CILi2EEESB_NSA_ILi1EEEEEENS1_35KernelTmaWarpSpecializedCooperativeEEENS5_IJNSA_ILi256EEENSA_ILi64EEENSA_ILi128EEEEEENS_6half_tENS5_IJlSC_lEEESK_SL_NS4_8TiledMMAINS4_8MMA_AtomIJNS4_4SM904GMMA25MMA_64x64x16_F32F16F16_SSILNSP_5MajorE0ELSR_0ELNSP_7ScaleInE1ELSS_1EEEEEENS4_6LayoutINS5_IJSB_SC_SC_EEENS5_IJSC_NSA_ILi0EEESX_EEEEENS5_IJNS4_10UnderscoreES10_S10_EEEEENS4_23SM90_TMA_LOAD_MULTICASTENS4_14ComposedLayoutINS4_7SwizzleILi3ELi4ELi3EEENS4_18smem_ptr_flag_bitsILi16EEENSV_INS5_IJNSA_ILi8EEESH_EEENS5_IJSH_SC_EEEEEEEvNS4_8identityES13_S1D_vS1E_EENS_8epilogue10collective6detail29Sm90TmaWarpSpecializedAdapterINS1H_15DefaultEpilogueISK_SL_SL_NS1G_6thread17LinearCombinationISK_Li1EffLNS1L_9ScaleType4KindE0ELNS_15FloatRoundStyleE2ESK_EENS1_15EpilogueDefaultEEEEEvvEEEEvNT_6ParamsE,@function
        .size           _ZN7cutlass13device_kernelINS_4gemm6kernel13GemmUniversalIN4cute5tupleIJiiiiEEENS1_10collective13CollectiveMmaINS1_34MainloopSm90TmaGmmaWarpSpecializedILi4ENS5_IJNS4_1CILi2EEESB_NSA_ILi1EEEEEENS1_35KernelTmaWarpSpecializedCooperativeEEENS5_IJNSA_ILi256EEENSA_ILi64EEENSA_ILi128EEEEEENS_6half_tENS5_IJlSC_lEEESK_SL_NS4_8TiledMMAINS4_8MMA_AtomIJNS4_4SM904GMMA25MMA_64x64x16_F32F16F16_SSILNSP_5MajorE0ELSR_0ELNSP_7ScaleInE1ELSS_1EEEEEENS4_6LayoutINS5_IJSB_SC_SC_EEENS5_IJSC_NSA_ILi0EEESX_EEEEENS5_IJNS4_10UnderscoreES10_S10_EEEEENS4_23SM90_TMA_LOAD_MULTICASTENS4_14ComposedLayoutINS4_7SwizzleILi3ELi4ELi3EEENS4_18smem_ptr_flag_bitsILi16EEENSV_INS5_IJNSA_ILi8EEESH_EEENS5_IJSH_SC_EEEEEEEvNS4_8identityES13_S1D_vS1E_EENS_8epilogue10collective6detail29Sm90TmaWarpSpecializedAdapterINS1H_15DefaultEpilogueISK_SL_SL_NS1G_6thread17LinearCombinationISK_Li1EffLNS1L_9ScaleType4KindE0ELNS_15FloatRoundStyleE2ESK_EENS1_15EpilogueDefaultEEEEEvvEEEEvNT_6ParamsE,(.L_x_195 - _ZN7cutlass13device_kernelINS_4gemm6kernel13GemmUniversalIN4cute5tupleIJiiiiEEENS1_10collective13CollectiveMmaINS1_34MainloopSm90TmaGmmaWarpSpecializedILi4ENS5_IJNS4_1CILi2EEESB_NSA_ILi1EEEEEENS1_35KernelTmaWarpSpecializedCooperativeEEENS5_IJNSA_ILi256EEENSA_ILi64EEENSA_ILi128EEEEEENS_6half_tENS5_IJlSC_lEEESK_SL_NS4_8TiledMMAINS4_8MMA_AtomIJNS4_4SM904GMMA25MMA_64x64x16_F32F16F16_SSILNSP_5MajorE0ELSR_0ELNSP_7ScaleInE1ELSS_1EEEEEENS4_6LayoutINS5_IJSB_SC_SC_EEENS5_IJSC_NSA_ILi0EEESX_EEEEENS5_IJNS4_10UnderscoreES10_S10_EEEEENS4_23SM90_TMA_LOAD_MULTICASTENS4_14ComposedLayoutINS4_7SwizzleILi3ELi4ELi3EEENS4_18smem_ptr_flag_bitsILi16EEENSV_INS5_IJNSA_ILi8EEESH_EEENS5_IJSH_SC_EEEEEEEvNS4_8identityES13_S1D_vS1E_EENS_8epilogue10collective6detail29Sm90TmaWarpSpecializedAdapterINS1H_15DefaultEpilogueISK_SL_SL_NS1G_6thread17LinearCombinationISK_Li1EffLNS1L_9ScaleType4KindE0ELNS_15FloatRoundStyleE2ESK_EENS1_15EpilogueDefaultEEEEEvvEEEEvNT_6ParamsE)
        .other          _ZN7cutlass13device_kernelINS_4gemm6kernel13GemmUniversalIN4cute5tupleIJiiiiEEENS1_10collective13CollectiveMmaINS1_34MainloopSm90TmaGmmaWarpSpecializedILi4ENS5_IJNS4_1CILi2EEESB_NSA_ILi1EEEEEENS1_35KernelTmaWarpSpecializedCooperativeEEENS5_IJNSA_ILi256EEENSA_ILi64EEENSA_ILi128EEEEEENS_6half_tENS5_IJlSC_lEEESK_SL_NS4_8TiledMMAINS4_8MMA_AtomIJNS4_4SM904GMMA25MMA_64x64x16_F32F16F16_SSILNSP_5MajorE0ELSR_0ELNSP_7ScaleInE1ELSS_1EEEEEENS4_6LayoutINS5_IJSB_SC_SC_EEENS5_IJSC_NSA_ILi0EEESX_EEEEENS5_IJNS4_10UnderscoreES10_S10_EEEEENS4_23SM90_TMA_LOAD_MULTICASTENS4_14ComposedLayoutINS4_7SwizzleILi3ELi4ELi3EEENS4_18smem_ptr_flag_bitsILi16EEENSV_INS5_IJNSA_ILi8EEESH_EEENS5_IJSH_SC_EEEEEEEvNS4_8identityES13_S1D_vS1E_EENS_8epilogue10collective6detail29Sm90TmaWarpSpecializedAdapterINS1H_15DefaultEpilogueISK_SL_SL_NS1G_6thread17LinearCombinationISK_Li1EffLNS1L_9ScaleType4KindE0ELNS_15FloatRoundStyleE2ESK_EENS1_15EpilogueDefaultEEEEEvvEEEEvNT_6ParamsE,@"STO_CUDA_ENTRY STV_DEFAULT"
_ZN7cutlass13device_kernelINS_4gemm6kernel13GemmUniversalIN4cute5tupleIJiiiiEEENS1_10collective13CollectiveMmaINS1_34MainloopSm90TmaGmmaWarpSpecializedILi4ENS5_IJNS4_1CILi2EEESB_NSA_ILi1EEEEEENS1_35KernelTmaWarpSpecializedCooperativeEEENS5_IJNSA_ILi256EEENSA_ILi64EEENSA_ILi128EEEEEENS_6half_tENS5_IJlSC_lEEESK_SL_NS4_8TiledMMAINS4_8MMA_AtomIJNS4_4SM904GMMA25MMA_64x64x16_F32F16F16_SSILNSP_5MajorE0ELSR_0ELNSP_7ScaleInE1ELSS_1EEEEEENS4_6LayoutINS5_IJSB_SC_SC_EEENS5_IJSC_NSA_ILi0EEESX_EEEEENS5_IJNS4_10UnderscoreES10_S10_EEEEENS4_23SM90_TMA_LOAD_MULTICASTENS4_14ComposedLayoutINS4_7SwizzleILi3ELi4ELi3EEENS4_18smem_ptr_flag_bitsILi16EEENSV_INS5_IJNSA_ILi8EEESH_EEENS5_IJSH_SC_EEEEEEEvNS4_8identityES13_S1D_vS1E_EENS_8epilogue10collective6detail29Sm90TmaWarpSpecializedAdapterINS1H_15DefaultEpilogueISK_SL_SL_NS1G_6thread17LinearCombinationISK_Li1EffLNS1L_9ScaleType4KindE0ELNS_15FloatRoundStyleE2ESK_EENS1_15EpilogueDefaultEEEEEvvEEEEvNT_6ParamsE:
[----:B------:R-:W0:Y:S01]  /*0000*/  LDC R1, c[0x0][0x28] ;  /* 0x00000a00ff017b82 */ /* 0x000e220000000800 */
[----:B------:R-:W1:Y:S01]  /*0010*/  S2R R98, SR_TID.X ;  /* 0x0000000000627919 */ /* 0x000e620000002100 */
[----:B------:R-:W-:Y:S01]  /*0020*/  ELECT P0, URZ, PT ;  /* 0x00000000003f782f */ /* 0x000fe20003800000 */
[----:B------:R-:W-:Y:S01]  /*0030*/  BSSY B0, `(.L_x_0) ;  /* 0x000000f000007945 */ /* 0x000fe20003800000 */
[--C-:B-1----:R-:W-:Y:S02]  /*0040*/  SHF.R.U32.HI R0, RZ, 0x5, R98.reuse ;  /* 0x00000005ff007819 */ /* 0x102fe40000011662 */
[----:B------:R-:W-:-:S03]  /*0050*/  SHF.R.U32.HI R6, RZ, 0x7, R98 ;  /* 0x00000007ff067819 */ /* 0x000fc60000011662 */
[----:B------:R-:W1:Y:S04]  /*0060*/  SHFL.IDX PT, R2, R0, RZ, 0x1f ;  /* 0x00001fff00027589 */ /* 0x000e6800000e0000 */
[----:B------:R2:W3:Y:S01]  /*0070*/  SHFL.IDX PT, R5, R6, RZ, 0x1f ;  /* 0x00001fff06057589 */ /* 0x0004e200000e0000 */
[----:B-1----:R-:W-:-:S13]  /*0080*/  ISETP.NE.OR P0, PT, R2, RZ, !P0 ;  /* 0x000000ff0200720c */ /* 0x002fda0004705670 */
[----:B0-23--:R-:W-:Y:S05]  /*0090*/  @P0 BRA `(.L_x_1) ;  /* 0x0000000000200947 */ /* 0x00dfea0003800000 */
[----:B------:R-:W-:Y:S02]  /*00a0*/  ULDC.64 UR4, c[0x0][0x198] ;  /* 0x0000660000047ab9 */ /* 0x000fe40000000a00 */
[----:B------:R-:W-:Y:S02]  /*00b0*/  UIADD3 UR6, UP0, UR4, 0xf0, URZ ;  /* 0x000000f004067890 */ /* 0x000fe4000ff1e03f */
[----:B------:R-:W-:Y:S02]  /*00c0*/  UIADD3 UR4, UP1, UR4, 0x1f0, URZ ;  /* 0x000001f004047890 */ /* 0x000fe4000ff3e03f */
[----:B------:R-:W-:Y:S02]  /*00d0*/  UIADD3.X UR7, URZ, UR5, URZ, UP0, !UPT ;  /* 0x000000053f077290 */ /* 0x000fe400087fe43f */
[----:B------:R-:W-:-:S07]  /*00e0*/  UIADD3.X UR5, URZ, UR5, URZ, UP1, !UPT ;  /* 0x000000053f057290 */ /* 0x000fce0008ffe43f */
[----:B------:R0:W-:Y:S02]  /*00f0*/  UTMACCTL.PF [UR6] ;  /* 0x00000000060079b9 */ /* 0x0001e40008040000 */
[----:B------:R0:W-:Y:S02]  /*0100*/  UTMACCTL.PF [UR4] ;  /* 0x00000000040079b9 */ /* 0x0001e40008040000 */
[----:B0-----:R-:W-:Y:S01]  /*0110*/  NOP ;  /* 0x0000000000007918 */ /* 0x001fe20000000000 */
.L_x_1:
[----:B------:R-:W-:Y:S05]  /*0120*/  BSYNC B0 ;  /* 0x0000000000007941 */ /* 0x000fea0003800000 */
.L_x_0:
[----:B------:R-:W0:Y:S02]  /*0130*/  SHFL.IDX PT, R3, R0, RZ, 0x1f ;  /* 0x00001fff00037589 */ /* 0x000e2400000e0000 */
[----:B0-----:R-:W-:-:S13]  /*0140*/  ISETP.NE.AND P0, PT, R3, RZ, PT ;  /* 0x000000ff0300720c */ /* 0x001fda0003f05270 */
[----:B------:R-:W-:Y:S05]  /*0150*/  @P0 BRA `(.L_x_2) ;  /* 0x0000000000580947 */ /* 0x000fea0003800000 */
[----:B------:R-:W0:Y:S01]  /*0160*/  S2UR UR8, SR_CgaCtaId ;  /* 0x00000000000879c3 */ /* 0x000e220000008800 */
[----:B------:R-:W-:Y:S01]  /*0170*/  UMOV UR4, 0x400 ;  /* 0x0000040000047882 */ /* 0x000fe20000000000 */
[----:B------:R-:W-:Y:S01]  /*0180*/  UMOV UR5, 0x1 ;  /* 0x0000000100057882 */ /* 0x000fe20000000000 */
[----:B------:R-:W-:Y:S01]  /*0190*/  UMOV UR6, 0x6 ;  /* 0x0000000600067882 */ /* 0x000fe20000000000 */
[----:B------:R-:W-:Y:S01]  /*01a0*/  ELECT P0, URZ, PT ;  /* 0x00000000003f782f */ /* 0x000fe20003800000 */
[----:B------:R-:W-:-:S04]  /*01b0*/  UIADD3 UR6, -UR6, 0x100000, URZ ;  /* 0x0010000006067890 */ /* 0x000fc8000fffe13f */
[----:B------:R-:W-:Y:S02]  /*01c0*/  USHF.L.U32 UR7, UR6, 0xb, URZ ;  /* 0x0000000b06077899 */ /* 0x000fe4000800063f */
[----:B------:R-:W-:Y:S02]  /*01d0*/  USHF.L.U32 UR6, UR6, 0x1, URZ ;  /* 0x0000000106067899 */ /* 0x000fe4000800063f */
[----:B0-----:R-:W-:Y:S02]  /*01e0*/  ULEA UR8, UR8, UR4, 0x18 ;  /* 0x0000000408087291 */ /* 0x001fe4000f8ec03f */
[----:B------:R-:W-:-:S04]  /*01f0*/  UIADD3 UR4, -UR5, 0x100000, URZ ;  /* 0x0010000005047890 */ /* 0x000fc8000fffe13f */
[----:B------:R-:W-:Y:S02]  /*0200*/  USHF.L.U32 UR5, UR4, 0xb, URZ ;  /* 0x0000000b04057899 */ /* 0x000fe4000800063f */
[----:B------:R-:W-:Y:S01]  /*0210*/  USHF.L.U32 UR4, UR4, 0x1, URZ ;  /* 0x0000000104047899 */ /* 0x000fe2000800063f */
[----:B------:R-:W0:Y:S11]  /*0220*/  FENCE.VIEW.ASYNC.S ;  /* 0x00000000000073c6 */ /* 0x000e360000000000 */
[----:B0-----:R0:W1:Y:S01]  /*0230*/  SYNCS.EXCH.64 URZ, [UR8], UR4 ;  /* 0x00000004083f75b2 */ /* 0x0010620008000100 */
[----:B------:R0:W2:Y:S01]  /*0240*/  SYNCS.EXCH.64 URZ, [UR8+0x20], UR6 ;  /* 0x00002006083f75b2 */ /* 0x0000a20008000100 */
[----:B------:R0:W3:Y:S01]  /*0250*/  SYNCS.EXCH.64 URZ, [UR8+0x8], UR4 ;  /* 0x00000804083f75b2 */ /* 0x0000e20008000100 */
[----:B------:R0:W4:Y:S01]  /*0260*/  SYNCS.EXCH.64 URZ, [UR8+0x28], UR6 ;  /* 0x00002806083f75b2 */ /* 0x0001220008000100 */
[----:B------:R0:W0:Y:S01]  /*0270*/  SYNCS.EXCH.64 URZ, [UR8+0x10], UR4 ;  /* 0x00001004083f75b2 */ /* 0x0000220008000100 */
[----:B------:R0:W0:Y:S01]  /*0280*/  SYNCS.EXCH.64 URZ, [UR8+0x30], UR6 ;  /* 0x00003006083f75b2 */ /* 0x0000220008000100 */
[----:B------:R0:W0:Y:S01]  /*0290*/  SYNCS.EXCH.64 URZ, [UR8+0x18], UR4 ;  /* 0x00001804083f75b2 */ /* 0x0000220008000100 */
[----:B------:R0:W0:Y:S01]  /*02a0*/  SYNCS.EXCH.64 URZ, [UR8+0x38], UR6 ;  /* 0x00003806083f75b2 */ /* 0x0000220008000100 */
[----:B------:R-:W-:Y:S01]  /*02b0*/  NOP ;  /* 0x0000000000007918 */ /* 0x000fe20000000000 */
.L_x_2:
[----:B------:R-:W-:Y:S01]  /*02c0*/  SHF.R.S32.HI R7, RZ, 0x1f, R98 ;  /* 0x0000001fff077819 */ /* 0x000fe20000011462 */
[----:B------:R-:W5:Y:S01]  /*02d0*/  SHFL.IDX PT, R0, R0, RZ, 0x1f ;  /* 0x00001fff00007589 */ /* 0x000f6200000e0000 */
[----:B0-----:R-:W0:Y:S01]  /*02e0*/  S2UR UR8, SR_CTAID.X ;  /* 0x00000000000879c3 */ /* 0x001e220000002500 */
[----:B------:R-:W-:Y:S02]  /*02f0*/  ELECT P0, URZ, PT ;  /* 0x00000000003f782f */ /* 0x000fe40003800000 */
[----:B------:R-:W-:Y:S01]  /*0300*/  LEA.HI R7, R7, R98, RZ, 0x7 ;  /* 0x0000006207077211 */ /* 0x000fe200078f38ff */
[----:B------:R-:W1:Y:S01]  /*0310*/  S2R R4, SR_CTAID.Y ;  /* 0x0000000000047919 */ /* 0x000e620000002600 */
[----:B------:R-:W-:Y:S01]  /*0320*/  SHF.R.S32.HI R10, RZ, 0x1f, R3 ;  /* 0x0000001fff0a7819 */ /* 0x000fe20000011403 */
[----:B------:R-:W-:Y:S01]  /*0330*/  ULDC UR4, c[0x0][0x150] ;  /* 0x0000540000047ab9 */ /* 0x000fe20000000800 */
[----:B------:R-:W-:Y:S01]  /*0340*/  LOP3.LUT R7, R7, 0xffffff80, RZ, 0xc0, !PT ;  /* 0xffffff8007077812 */ /* 0x000fe200078ec0ff */
[----:B------:R-:W-:Y:S01]  /*0350*/  NOP ;  /* 0x0000000000007918 */ /* 0x000fe20000000000 */
[----:B------:R-:W-:Y:S01]  /*0360*/  LEA.HI R10, R10, R3, RZ, 0x2 ;  /* 0x000000030a0a7211 */ /* 0x000fe200078f10ff */
[----:B------:R-:W2:Y:S01]  /*0370*/  LDC R12, c[0x0][0x144] ;  /* 0x00005100ff0c7b82 */ /* 0x000ea20000000800 */
[----:B------:R-:W-:Y:S01]  /*0380*/  NOP ;  /* 0x0000000000007918 */ /* 0x000fe20000000000 */
[----:B------:R-:W-:Y:S01]  /*0390*/  IMAD.IADD R8, R98, 0x1, -R7 ;  /* 0x0000000162087824 */ /* 0x000fe200078e0a07 */
[----:B------:R-:W-:Y:S01]  /*03a0*/  LOP3.LUT R10, R10, 0x3ffffffc, RZ, 0xc0, !PT ;  /* 0x3ffffffc0a0a7812 */ /* 0x000fe200078ec0ff */
[----:B------:R-:W-:Y:S01]  /*03b0*/  IMAD.MOV.U32 R19, RZ, RZ, 0x1 ;  /* 0x00000001ff137424 */ /* 0x000fe200078e00ff */
[----:B------:R-:W-:-:S02]  /*03c0*/  ISETP.NE.AND P3, PT, R5, RZ, PT ;  /* 0x000000ff0500720c */ /* 0x000fc40003f65270 */
[----:B------:R-:W-:Y:S01]  /*03d0*/  SHF.R.S32.HI R7, RZ, 0x1f, R8 ;  /* 0x0000001fff077819 */ /* 0x000fe20000011408 */
[----:B------:R-:W-:Y:S01]  /*03e0*/  IMAD.IADD R10, R3, 0x1, -R10 ;  /* 0x00000001030a7824 */ /* 0x000fe200078e0a0a */
[----:B------:R-:W3:Y:S02]  /*03f0*/  LDC R14, c[0x0][0x140] ;  /* 0x00005000ff0e7b82 */ /* 0x000ee40000000800 */
[----:B------:R-:W-:Y:S02]  /*0400*/  LEA.HI R7, R7, R8, RZ, 0x3 ;  /* 0x0000000807077211 */ /* 0x000fe400078f18ff */
[----:B-----5:R-:W-:Y:S02]  /*0410*/  ISETP.NE.OR P0, PT, R0, RZ, !P0 ;  /* 0x000000ff0000720c */ /* 0x020fe40004705670 */
[--C-:B------:R-:W-:Y:S02]  /*0420*/  SHF.R.S32.HI R0, RZ, 0x3, R7.reuse ;  /* 0x00000003ff007819 */ /* 0x100fe40000011407 */
[----:B------:R-:W-:-:S02]  /*0430*/  SHF.R.S32.HI R7, RZ, 0x1f, R7 ;  /* 0x0000001fff077819 */ /* 0x000fc40000011407 */
[----:B0-----:R-:W-:Y:S02]  /*0440*/  I2FP.F32.U32 R9, UR8 ;  /* 0x0000000800097c45 */ /* 0x001fe40008201000 */
[----:B------:R-:W-:-:S03]  /*0450*/  LEA.HI R7, R7, R0, RZ, 0x2 ;  /* 0x0000000007077211 */ /* 0x000fc600078f10ff */
[----:B------:R-:W-:Y:S01]  /*0460*/  FMUL R9, R9, UR4 ;  /* 0x0000000409097c20 */ /* 0x000fe20008400000 */
[----:B------:R-:W-:Y:S01]  /*0470*/  LOP3.LUT R7, R7, 0xfffffffc, RZ, 0xc0, !PT ;  /* 0xfffffffc07077812 */ /* 0x000fe200078ec0ff */
[----:B------:R-:W-:Y:S01]  /*0480*/  VOTEU.ALL UP0, P0 ;  /* 0x00000000003f7886 */ /* 0x000fe20000000000 */
[----:B-1----:R-:W-:Y:S01]  /*0490*/  I2FP.F32.U32 R3, R4 ;  /* 0x0000000400037245 */ /* 0x002fe20000201000 */
[----:B------:R-:W-:Y:S01]  /*04a0*/  ULDC UR4, c[0x0][0x154] ;  /* 0x0000550000047ab9 */ /* 0x000fe20000000800 */
[----:B------:R-:W-:Y:S01]  /*04b0*/  VOTEU.ALL UP1, P0 ;  /* 0x00000000003f7886 */ /* 0x000fe20000020000 */
[----:B------:R-:W0:Y:S01]  /*04c0*/  F2I.U32.TRUNC.NTZ R9, R9 ;  /* 0x0000000900097305 */ /* 0x000e22000020f000 */
[----:B------:R-:W-:Y:S01]  /*04d0*/  IMAD.IADD R7, R0, 0x1, -R7 ;  /* 0x0000000100077824 */ /* 0x000fe200078e0a07 */
[----:B------:R-:W1:Y:S01]  /*04e0*/  @!UP0 S2UR UR7, SR_CgaCtaId ;  /* 0x00000000000789c3 */ /* 0x000e620000008800 */
[----:B------:R-:W-:Y:S01]  /*04f0*/  FMUL R13, R3, UR4 ;  /* 0x00000004030d7c20 */ /* 0x000fe20008400000 */
[----:B------:R-:W-:Y:S01]  /*0500*/  UMOV UR4, 0x20 ;  /* 0x0000002000047882 */ /* 0x000fe20000000000 */
[----:B------:R-:W-:Y:S01]  /*0510*/  IMAD R10, R10, 0x4, R7 ;  /* 0x000000040a0a7824 */ /* 0x000fe200078e0207 */
[----:B------:R-:W-:Y:S01]  /*0520*/  @!UP0 UMOV UR6, 0x400 ;  /* 0x0000040000068882 */ /* 0x000fe20000000000 */
[----:B------:R-:W-:-:S04]  /*0530*/  @!UP0 UIADD3 UR4, -UR4, 0x100000, URZ ;  /* 0x0010000004048890 */ /* 0x000fc8000fffe13f */
[----:B------:R-:W-:Y:S02]  /*0540*/  @!UP0 USHF.L.U32 UR5, UR4, 0xb, URZ ;  /* 0x0000000b04058899 */ /* 0x000fe4000800063f */
[----:B------:R-:W-:Y:S01]  /*0550*/  @!UP0 USHF.L.U32 UR4, UR4, 0x1, URZ ;  /* 0x0000000104048899 */ /* 0x000fe2000800063f */
[----:B---3--:R-:W-:Y:S01]  /*0560*/  ISETP.EQ.U32.AND P2, PT, R14, 0x1, PT ;  /* 0x000000010e00780c */ /* 0x008fe20003f42070 */
[----:B------:R-:W3:Y:S01]  /*0570*/  F2I.U32.TRUNC.NTZ R13, R13 ;  /* 0x0000000d000d7305 */ /* 0x000ee2000020f000 */
[----:B------:R-:W-:Y:S01]  /*0580*/  LEA.HI R0, R10, R10, RZ, 0x1 ;  /* 0x0000000a0a007211 */ /* 0x000fe200078f08ff */
[----:B------:R-:W5:Y:S03]  /*0590*/  LDC R7, c[0x0][0x148] ;  /* 0x00005200ff077b82 */ /* 0x000f660000000800 */
[----:B------:R-:W-:Y:S01]  /*05a0*/  LOP3.LUT R11, R0, 0xfffffffe, RZ, 0xc0, !PT ;  /* 0xfffffffe000b7812 */ /* 0x000fe200078ec0ff */
[----:B0-----:R-:W-:Y:S01]  /*05b0*/  IMAD.MOV R15, RZ, RZ, -R9 ;  /* 0x000000ffff0f7224 */ /* 0x001fe200078e0a09 */
[----:B------:R-:W-:-:S03]  /*05c0*/  SHF.R.S32.HI R9, RZ, 0x1f, R2 ;  /* 0x0000001fff097819 */ /* 0x000fc60000011402 */
[----:B--2---:R-:W-:Y:S01]  /*05d0*/  IMAD R3, R12, R15, UR8 ;  /* 0x000000080c037e24 */ /* 0x004fe2000f8e020f */
[----:B------:R-:W-:Y:S01]  /*05e0*/  LEA.HI R9, R9, R2, RZ, 0x2 ;  /* 0x0000000209097211 */ /* 0x000fe200078f10ff */
[C---:B------:R-:W-:Y:S02]  /*05f0*/  IMAD.IADD R0, R10.reuse, 0x1, -R11 ;  /* 0x000000010a007824 */ /* 0x040fe400078e0a0b */
[----:B------:R-:W-:Y:S01]  /*0600*/  IMAD.SHL.U32 R11, R10, 0x4, RZ ;  /* 0x000000040a0b7824 */ /* 0x000fe200078e00ff */
[----:B------:R-:W-:Y:S01]  /*0610*/  LOP3.LUT R9, R9, 0xfffffffc, RZ, 0xc0, !PT ;  /* 0xfffffffc09097812 */ /* 0x000fe200078ec0ff */
[----:B---3--:R-:W-:Y:S01]  /*0620*/  IMAD.MOV R20, RZ, RZ, -R13 ;  /* 0x000000ffff147224 */ /* 0x008fe200078e0a0d */
[----:B------:R-:W-:Y:S01]  /*0630*/  ISETP.NE.AND P4, PT, R0, R3, PT ;  /* 0x000000030000720c */ /* 0x000fe20003f85270 */
[----:B-1----:R-:W-:Y:S01]  /*0640*/  @!UP0 ULEA UR6, UR7, UR6, 0x18 ;  /* 0x0000000607068291 */ /* 0x002fe2000f8ec03f */
[----:B------:R-:W-:Y:S01]  /*0650*/  LOP3.LUT R22, R10, 0xc, R11, 0x78, !PT ;  /* 0x0000000c0a167812 */ /* 0x000fe200078e780b */
[----:B------:R-:W-:Y:S01]  /*0660*/  IMAD.IADD R0, R2, 0x1, -R9 ;  /* 0x0000000102007824 */ /* 0x000fe200078e0a09 */
[----:B------:R-:W-:Y:S01]  /*0670*/  VOTEU.ALL UP0, P0 ;  /* 0x00000000003f7886 */ /* 0x000fe20000000000 */
[----:B------:R-:W-:Y:S01]  /*0680*/  LOP3.LUT P0, RZ, R8, 0x7, RZ, 0xc0, !PT ;  /* 0x0000000708ff7812 */ /* 0x000fe2000780c0ff */
[----:B------:R-:W-:Y:S01]  /*0690*/  VIADD R10, R5, 0xffffffff ;  /* 0xffffffff050a7836 */ /* 0x000fe20000000000 */
[----:B------:R-:W-:-:S02]  /*06a0*/  LOP3.LUT R11, R98, 0x7f, RZ, 0xc0, !PT ;  /* 0x0000007f620b7812 */ /* 0x000fc400078ec0ff */
[----:B------:R-:W-:Y:S01]  /*06b0*/  ISETP.NE.AND P1, PT, R0, 0x3, PT ;  /* 0x000000030000780c */ /* 0x000fe20003f25270 */
[----:B-----5:R-:W-:Y:S01]  /*06c0*/  IMAD R9, R7, R20, R4 ;  /* 0x0000001407097224 */ /* 0x020fe200078e0204 */
[C---:B------:R-:W-:Y:S02]  /*06d0*/  ISETP.LT.U32.AND P0, PT, R22.reuse, 0x4, !P0 ;  /* 0x000000041600780c */ /* 0x040fe40004701070 */
[----:B------:R-:W-:Y:S01]  /*06e0*/  @P4 LEA.HI R2, R22, R22, RZ, 0x1 ;  /* 0x0000001616024211 */ /* 0x000fe200078f08ff */
[----:B------:R-:W0:Y:S02]  /*06f0*/  FENCE.VIEW.ASYNC.S ;  /* 0x00000000000073c6 */ /* 0x000e240000000000 */
[----:B0-----:R0:W1:Y:S01]  /*0700*/  @!UP0 SYNCS.EXCH.64 URZ, [UR6+0x50], UR4 ;  /* 0x00005004063f85b2 */ /* 0x0010620008000100 */
[----:B------:R-:W-:Y:S02]  /*0710*/  ISETP.EQ.OR P1, PT, R0, RZ, !P1 ;  /* 0x000000ff0000720c */ /* 0x000fe40004f22670 */
[----:B------:R-:W-:-:S02]  /*0720*/  @P4 SHF.R.S32.HI R2, RZ, 0x1, R2 ;  /* 0x00000001ff024819 */ /* 0x000fc40000011402 */
[----:B------:R-:W-:Y:S02]  /*0730*/  ISETP.EQ.AND P1, PT, R5, RZ, P1 ;  /* 0x000000ff0500720c */ /* 0x000fe40000f22270 */
[----:B------:R-:W-:Y:S02]  /*0740*/  @P4 ISETP.NE.AND P5, PT, R2, R9, PT ;  /* 0x000000090200420c */ /* 0x000fe40003fa5270 */
[----:B------:R-:W-:Y:S02]  /*0750*/  ISETP.GE.U32.AND P6, PT, R10, 0x2, PT ;  /* 0x000000020a00780c */ /* 0x000fe40003fc6070 */
[----:B------:R-:W-:Y:S02]  /*0760*/  SEL R2, RZ, 0x1, !P0 ;  /* 0x00000001ff027807 */ /* 0x000fe40004000000 */
[----:B------:R-:W-:Y:S02]  /*0770*/  @P4 SEL R19, RZ, 0x1, P5 ;  /* 0x00000001ff134807 */ /* 0x000fe40002800000 */
[----:B------:R-:W-:Y:S01]  /*0780*/  SEL R18, RZ, 0x1, !P1 ;  /* 0x00000001ff127807 */ /* 0x000fe20004800000 */
[----:B------:R0:W2:Y:S01]  /*0790*/  @!UP1 SYNCS.EXCH.64 URZ, [UR6+0x58], UR4 ;  /* 0x00005804063f95b2 */ /* 0x0000a20008000100 */
[----:B------:R-:W-:Y:S01]  /*07a0*/  LOP3.LUT R19, R19, R2, RZ, 0xc0, !PT ;  /* 0x0000000213137212 */ /* 0x000fe200078ec0ff */
[----:B------:R-:W-:Y:S01]  /*07b0*/  NOP ;  /* 0x0000000000007918 */ /* 0x000fe20000000000 */
[----:B------:R-:W-:Y:S01]  /*07c0*/  SEL R18, R18, 0x2, P6 ;  /* 0x0000000212127807 */ /* 0x000fe20003000000 */
[----:B------:R-:W-:Y:S06]  /*07d0*/  @!P2 BRA `(.L_x_3) ;  /* 0x000000000008a947 */ /* 0x000fec0003800000 */
[----:B-12-4-:R-:W-:Y:S01]  /*07e0*/  UCGABAR_ARV ;  /* 0x00000000000079c7 */ /* 0x016fe20008000000 */
[----:B------:R-:W-:Y:S05]  /*07f0*/  BRA `(.L_x_4) ;  /* 0x0000000000047947 */ /* 0x000fea0003800000 */
.L_x_3:
[----:B-12-4-:R-:W-:Y:S01]  /*0800*/  NOP ;  /* 0x0000000000007918 */ /* 0x016fe20000000000 */
.L_x_4:
[----:B------:R-:W1:Y:S01]  /*0810*/  LDC R2, c[0x0][0x65c] ;  /* 0x00019700ff027b82 */ /* 0x000e620000000800 */
[----:B------:R-:W-:Y:S01]  /*0820*/  LOP3.LUT R5, R5, 0xfffff7ff, RZ, 0xc0, !PT ;  /* 0xfffff7ff05057812 */ /* 0x000fe200078ec0ff */
[----:B------:R-:W-:Y:S02]  /*0830*/  IMAD.U32 R8, RZ, RZ, UR8 ;  /* 0x00000008ff087e24 */ /* 0x000fe4000f8e00ff */
[----:B------:R-:W-:Y:S01]  /*0840*/  IMAD.MOV.U32 R9, RZ, RZ, RZ ;  /* 0x000000ffff097224 */ /* 0x000fe200078e00ff */
[----:B-1----:R-:W-:-:S13]  /*0850*/  ISETP.NE.AND P1, PT, R2, 0x1, PT ;  /* 0x000000010200780c */ /* 0x002fda0003f25270 */
[----:B------:R-:W1:Y:S01]  /*0860*/  @P1 LDC R17, c[0x0][0x10] ;  /* 0x00000400ff111b82 */ /* 0x000e620000000800 */
[----:B------:R-:W-:Y:S01]  /*0870*/  @P1 LOP3.LUT R5, R5, 0x800, RZ, 0xfc, !PT ;  /* 0x0000080005051812 */ /* 0x000fe200078efcff */
[----:B------:R-:W-:Y:S02]  /*0880*/  @P1 IMAD.MOV.U32 R5, RZ, RZ, RZ ;  /* 0x000000ffff051224 */ /* 0x000fe400078e00ff */
[----:B------:R-:W-:-:S04]  /*0890*/  @P1 IMAD.MOV.U32 R15, RZ, RZ, RZ ;  /* 0x000000ffff0f1224 */ /* 0x000fc800078e00ff */
[----:B------:R-:W2:Y:S01]  /*08a0*/  @!P1 LDC R13, c[0x0][0xc] ;  /* 0x00000300ff0d9b82 */ /* 0x000ea20000000800 */
[----:B0-----:R-:W-:Y:S01]  /*08b0*/  ULDC UR4, c[0x0][0xc] ;  /* 0x0000030000047ab9 */ /* 0x001fe20000000800 */
[----:B------:R-:W-:Y:S01]  /*08c0*/  ULDC UR5, c[0x0][0x10] ;  /* 0x0000040000057ab9 */ /* 0x000fe20000000800 */
[----:B------:R-:W-:Y:S01]  /*08d0*/  ULDC UR6, c[0x0][0x14] ;  /* 0x0000050000067ab9 */ /* 0x000fe20000000800 */
[----:B------:R-:W-:-:S04]  /*08e0*/  UIMAD.WIDE.U32 UR4, UR4, UR5, URZ ;  /* 0x00000005040472a5 */ /* 0x000fc8000f8e003f */
[----:B------:R-:W-:Y:S02]  /*08f0*/  UIMAD.WIDE.U32 UR38, UR4, UR6, URZ ;  /* 0x00000006042672a5 */ /* 0x000fe4000f8e003f */
[----:B------:R-:W-:-:S04]  /*0900*/  UIMAD UR41, UR5, UR6, URZ ;  /* 0x00000006052972a4 */ /* 0x000fc8000f8e023f */
[----:B------:R-:W-:Y:S01]  /*0910*/  UIADD3 UR41, UR39, UR41, URZ ;  /* 0x0000002927297290 */ /* 0x000fe2000fffe03f */
[----:B-1----:R-:W-:-:S04]  /*0920*/  @P1 IMAD.WIDE.U32 R16, R17, UR8, R4 ;  /* 0x0000000811101c25 */ /* 0x002fc8000f8e0004 */
[----:B------:R-:W-:Y:S02]  /*0930*/  @P1 IMAD.IADD R17, R17, 0x1, R15 ;  /* 0x0000000111111824 */ /* 0x000fe400078e020f */
[----:B--2---:R-:W-:-:S04]  /*0940*/  @!P1 IMAD.WIDE.U32 R8, R4, R13, R8 ;  /* 0x0000000d04089225 */ /* 0x004fc800078e0008 */
[----:B------:R-:W-:Y:S02]  /*0950*/  @!P1 IMAD.MOV.U32 R16, RZ, RZ, R8 ;  /* 0x000000ffff109224 */ /* 0x000fe400078e0008 */
[----:B------:R-:W-:Y:S01]  /*0960*/  @!P1 IMAD.MOV.U32 R17, RZ, RZ, R9 ;  /* 0x000000ffff119224 */ /* 0x000fe200078e0009 */
[----:B------:R-:W-:Y:S06]  /*0970*/  @!P2 BRA `(.L_x_5) ;  /* 0x00000000000ca947 */ /* 0x000fec0003800000 */
[----:B------:R-:W-:Y:S01]  /*0980*/  UCGABAR_WAIT ;  /* 0x0000000000007dc7 */ /* 0x000fe20008000000 */
[----:B------:R-:W-:Y:S01]  /*0990*/  CCTL.IVALL ;  /* 0x00000000ff00798f */ /* 0x000fe20002000000 */
[----:B------:R-:W-:Y:S05]  /*09a0*/  BRA `(.L_x_6) ;  /* 0x0000000000047947 */ /* 0x000fea0003800000 */
.L_x_5:
[----:B------:R-:W-:Y:S06]  /*09b0*/  BAR.SYNC.DEFER_BLOCKING 0x0 ;  /* 0x0000000000007b1d */ /* 0x000fec0000010000 */
.L_x_6:
[----:B------:R-:W-:Y:S05]  /*09c0*/  @!P3 BRA `(.L_x_7) ;  /* 0x000000700084b947 */ /* 0x000fea0003800000 */
[----:B------:R-:W-:-:S13]  /*09d0*/  ISETP.GT.U32.AND P0, PT, R10, 0x1, PT ;  /* 0x000000010a00780c */ /* 0x000fda0003f04070 */
[----:B------:R-:W-:Y:S05]  /*09e0*/  @P0 EXIT ;  /* 0x000000000000094d */ /* 0x000fea0003800000 */
[----:B------:R-:W-:Y:S01]  /*09f0*/  ULDC.64 UR4, c[0x0][0x650] ;  /* 0x0001940000047ab9 */ /* 0x000fe20000000a00 */
[----:B------:R-:W-:Y:S01]  /*0a00*/  PRMT R0, RZ, 0x7610, R0 ;  /* 0x00007610ff007816 */ /* 0x000fe20000000000 */
[----:B------:R-:W-:Y:S01]  /*0a10*/  IMAD.MOV.U32 R111, RZ, RZ, -0x1 ;  /* 0xffffffffff6f7424 */ /* 0x000fe200078e00ff */
[----:B------:R-:W-:Y:S01]  /*0a20*/  ISETP.GE.U32.AND P0, PT, R16, UR4, PT ;  /* 0x0000000410007c0c */ /* 0x000fe2000bf06070 */
[----:B------:R-:W-:Y:S02]  /*0a30*/  IMAD.MOV.U32 R103, RZ, RZ, -0x1 ;  /* 0xffffffffff677424 */ /* 0x000fe400078e00ff */
[----:B------:R-:W-:Y:S01]  /*0a40*/  IMAD.MOV.U32 R23, RZ, RZ, -0x1 ;  /* 0xffffffffff177424 */ /* 0x000fe200078e00ff */
[----:B------:R-:W-:-:S13]  /*0a50*/  ISETP.GE.U32.AND.EX P0, PT, R17, UR5, PT, P0 ;  /* 0x0000000511007c0c */ /* 0x000fda000bf06100 */
[----:B------:R-:W-:Y:S05]  /*0a60*/  @P0 BRA `(.L_x_8) ;  /* 0x00000004002c0947 */ /* 0x000fea0003800000 */
[----:B------:R-:W0:Y:S01]  /*0a70*/  LDC.64 R24, c[0x0][0x628] ;  /* 0x00018a00ff187b82 */ /* 0x000e220000000a00 */
[----:B------:R-:W-:Y:S02]  /*0a80*/  IMAD.MOV.U32 R8, RZ, RZ, R16 ;  /* 0x000000ffff087224 */ /* 0x000fe400078e0010 */
[----:B------:R-:W-:-:S05]  /*0a90*/  IMAD.MOV.U32 R9, RZ, RZ, R17 ;  /* 0x000000ffff097224 */ /* 0x000fca00078e0011 */
[----:B------:R-:W1:Y:S08]  /*0aa0*/  LDC R0, c[0x0][0x630] ;  /* 0x00018c00ff007b82 */ /* 0x000e700000000800 */
[----:B------:R-:W2:Y:S01]  /*0ab0*/  LDC.64 R26, c[0x0][0x620] ;  /* 0x00018800ff1a7b82 */ /* 0x000ea20000000a00 */
[----:B0-----:R-:W-:-:S04]  /*0ac0*/  ISETP.NE.U32.AND P0, PT, R24, RZ, PT ;  /* 0x000000ff1800720c */ /* 0x001fc80003f05070 */
[----:B------:R-:W-:-:S13]  /*0ad0*/  ISETP.NE.AND.EX P0, PT, R25, RZ, PT, P0 ;  /* 0x000000ff1900720c */ /* 0x000fda0003f05300 */
[----:B-12---:R-:W-:Y:S05]  /*0ae0*/  @!P0 BRA `(.L_x_9) ;  /* 0x0000000000288947 */ /* 0x006fea0003800000 */
[----:B------:R-:W0:Y:S02]  /*0af0*/  LDC R15, c[0x0][0x634] ;  /* 0x00018d00ff0f7b82 */ /* 0x000e240000000800 */
[----:B0-----:R-:W-:-:S05]  /*0b00*/  IADD3 R15, P0, R16, R15, RZ ;  /* 0x0000000f100f7210 */ /* 0x001fca0007f1e0ff */
[----:B------:R-:W-:-:S04]  /*0b10*/  IMAD.X R21, RZ, RZ, R17, P0 ;  /* 0x000000ffff157224 */ /* 0x000fc800000e0611 */
[----:B------:R-:W-:-:S04]  /*0b20*/  IMAD.WIDE.U32 R8, R21, R24, RZ ;  /* 0x0000001815087225 */ /* 0x000fc800078e00ff */
[----:B------:R-:W-:-:S04]  /*0b30*/  IMAD.WIDE.U32 R12, P0, R15, R25, R8 ;  /* 0x000000190f0c7225 */ /* 0x000fc80007800008 */
[----:B------:R-:W-:-:S04]  /*0b40*/  IMAD.WIDE.U32 R8, R15, R24, RZ ;  /* 0x000000180f087225 */ /* 0x000fc800078e00ff */
[----:B------:R-:W-:Y:S01]  /*0b50*/  IMAD.X R15, RZ, RZ, RZ, P0 ;  /* 0x000000ffff0f7224 */ /* 0x000fe200000e06ff */
[----:B------:R-:W-:Y:S01]  /*0b60*/  IADD3 RZ, P0, R9, R12, RZ ;  /* 0x0000000c09ff7210 */ /* 0x000fe20007f1e0ff */
[----:B------:R-:W-:-:S04]  /*0b70*/  IMAD.MOV.U32 R14, RZ, RZ, R13 ;  /* 0x000000ffff0e7224 */ /* 0x000fc800078e000d */
[----:B------:R-:W-:-:S08]  /*0b80*/  IMAD.WIDE.U32.X R8, R21, R25, R14, P0 ;  /* 0x0000001915087225 */ /* 0x000fd000000e040e */
.L_x_9:
[----:B------:R-:W0:Y:S01]  /*0b90*/  LDC.64 R28, c[0x0][0x640] ;  /* 0x00019000ff1c7b82 */ /* 0x000e220000000a00 */
[--C-:B------:R-:W-:Y:S01]  /*0ba0*/  SHF.R.U64 R30, R8, R0, R9.reuse ;  /* 0x00000000081e7219 */ /* 0x100fe20000001209 */
[----:B------:R-:W-:Y:S01]  /*0bb0*/  IMAD R20, R7, R20, R4 ;  /* 0x0000001407147224 */ /* 0x000fe200078e0204 */
[----:B------:R-:W-:Y:S02]  /*0bc0*/  SHF.R.U32.HI R0, RZ, R0, R9 ;  /* 0x00000000ff007219 */ /* 0x000fe40000011609 */
[----:B------:R-:W-:-:S03]  /*0bd0*/  IADD3 R5, P0, RZ, -R30, RZ ;  /* 0x8000001eff057210 */ /* 0x000fc60007f1e0ff */
[----:B------:R-:W1:Y:S02]  /*0be0*/  LDC R12, c[0x0][0x618] ;  /* 0x00018600ff0c7b82 */ /* 0x000e640000000800 */
[----:B------:R-:W-:-:S04]  /*0bf0*/  IMAD.X R9, RZ, RZ, ~R0, P0 ;  /* 0x000000ffff097224 */ /* 0x000fc800000e0e00 */
[-C--:B------:R-:W-:Y:S02]  /*0c00*/  IMAD R0, R9, R26.reuse, RZ ;  /* 0x0000001a09007224 */ /* 0x080fe400078e02ff */
[----:B------:R-:W2:Y:S01]  /*0c10*/  LDC R14, c[0x0][0x608] ;  /* 0x00018200ff0e7b82 */ /* 0x000ea20000000800 */
[----:B------:R-:W-:-:S04]  /*0c20*/  IMAD.WIDE.U32 R8, R5, R26, R16 ;  /* 0x0000001a05087225 */ /* 0x000fc800078e0010 */
[----:B------:R-:W-:Y:S02]  /*0c30*/  IMAD R5, R5, R27, R0 ;  /* 0x0000001b05057224 */ /* 0x000fe400078e0200 */
[----:B------:R-:W-:Y:S01]  /*0c40*/  IMAD.MOV.U32 R27, RZ, RZ, 0x1 ;  /* 0x00000001ff1b7424 */ /* 0x000fe200078e00ff */
[----:B------:R-:W3:Y:S01]  /*0c50*/  LDC R24, c[0x0][0x658] ;  /* 0x00019600ff187b82 */ /* 0x000ee20000000800 */
[----:B------:R-:W-:Y:S01]  /*0c60*/  IMAD.IADD R5, R9, 0x1, R5 ;  /* 0x0000000109057824 */ /* 0x000fe200078e0205 */
[----:B0-----:R-:W-:Y:S01]  /*0c70*/  ISETP.NE.U32.AND P0, PT, R28, RZ, PT ;  /* 0x000000ff1c00720c */ /* 0x001fe20003f05070 */
[----:B------:R-:W-:-:S03]  /*0c80*/  IMAD.MOV.U32 R9, RZ, RZ, -0x1 ;  /* 0xffffffffff097424 */ /* 0x000fc600078e00ff */
[----:B------:R-:W-:Y:S02]  /*0c90*/  ISETP.NE.AND.EX P0, PT, R29, RZ, PT, P0 ;  /* 0x000000ff1d00720c */ /* 0x000fe40003f05300 */
[----:B------:R-:W0:Y:S01]  /*0ca0*/  LDC R21, c[0x0][0x600] ;  /* 0x00018000ff157b82 */ /* 0x000e220000000800 */
[-CC-:B-1----:R-:W-:Y:S02]  /*0cb0*/  SHF.R.U64 R10, R8, R12.reuse, R5.reuse ;  /* 0x0000000c080a7219 */ /* 0x182fe40000001205 */
[----:B------:R-:W-:-:S05]  /*0cc0*/  SHF.R.U32.HI R5, RZ, R12, R5 ;  /* 0x0000000cff057219 */ /* 0x000fca0000011605 */
[----:B------:R-:W1:Y:S01]  /*0cd0*/  LDC R23, c[0x0][0x648] ;  /* 0x00019200ff177b82 */ /* 0x000e620000000800 */
[-CC-:B--2---:R-:W-:Y:S02]  /*0ce0*/  SHF.R.U64 R32, R10, R14.reuse, R5.reuse ;  /* 0x0000000e0a207219 */ /* 0x184fe40000001205 */
[----:B------:R-:W-:-:S05]  /*0cf0*/  SHF.R.U32.HI R5, RZ, R14, R5 ;  /* 0x0000000eff057219 */ /* 0x000fca0000011605 */
[----:B------:R-:W2:Y:S01]  /*0d00*/  LDC R25, c[0x0][0x638] ;  /* 0x00018e00ff197b82 */ /* 0x000ea20000000800 */
[-CC-:B---3--:R-:W-:Y:S02]  /*0d10*/  SHF.R.U64 R14, R32, R24.reuse, R5.reuse ;  /* 0x00000018200e7219 */ /* 0x188fe40000001205 */
[-C--:B------:R-:W-:Y:S02]  /*0d20*/  SHF.L.U32 R0, R9, R24.reuse, RZ ;  /* 0x0000001809007219 */ /* 0x080fe400000006ff */
[----:B------:R-:W-:Y:S01]  /*0d30*/  SHF.R.U32.HI R5, RZ, R24, R5 ;  /* 0x00000018ff057219 */ /* 0x000fe20000011605 */
[----:B------:R-:W-:Y:S01]  /*0d40*/  IMAD.MOV.U32 R4, RZ, RZ, R14 ;  /* 0x000000ffff047224 */ /* 0x000fe200078e000e */
[----:B------:R-:W-:Y:S01]  /*0d50*/  LOP3.LUT R7, RZ, R0, RZ, 0x33, !PT ;  /* 0x00000000ff077212 */ /* 0x000fe200078e33ff */
[----:B------:R-:W3:Y:S01]  /*0d60*/  LDC R26, c[0x0][0x610] ;  /* 0x00018400ff1a7b82 */ /* 0x000ee20000000800 */
[----:B------:R-:W-:Y:S05]  /*0d70*/  @!P0 BRA `(.L_x_10) ;  /* 0x0000000000288947 */ /* 0x000fea0003800000 */
[----:B------:R-:W4:Y:S02]  /*0d80*/  LDC R13, c[0x0][0x64c] ;  /* 0x00019300ff0d7b82 */ /* 0x000f240000000800 */
[----:B----4-:R-:W-:-:S05]  /*0d90*/  IADD3 R13, P0, R14, R13, RZ ;  /* 0x0000000d0e0d7210 */ /* 0x010fca0007f1e0ff */
        /* <DEDUP_REMOVED lines=8> */
.L_x_10:
[----:B-1----:R-:W-:Y:S01]  /*0e20*/  SHF.R.U64 R4, R4, R23, R5 ;  /* 0x0000001704047219 */ /* 0x002fe20000001205 */
[----:B0-----:R-:W-:Y:S01]  /*0e30*/  VIADD R5, R21, 0xffffffff ;  /* 0xffffffff15057836 */ /* 0x001fe20000000000 */
[----:B------:R-:W-:Y:S01]  /*0e40*/  SHF.L.U32 R0, R27, R24, RZ ;  /* 0x000000181b007219 */ /* 0x000fe200000006ff */
[----:B------:R-:W-:Y:S01]  /*0e50*/  IMAD.MOV.U32 R23, RZ, RZ, R30 ;  /* 0x000000ffff177224 */ /* 0x000fe200078e001e */
[----:B------:R-:W-:Y:S01]  /*0e60*/  LOP3.LUT R7, R32, R7, RZ, 0xc0, !PT ;  /* 0x0000000720077212 */ /* 0x000fe200078ec0ff */
[----:B------:R-:W-:Y:S01]  /*0e70*/  IMAD.MOV R8, RZ, RZ, -R4 ;  /* 0x000000ffff087224 */ /* 0x000fe200078e0a04 */
[----:B------:R-:W-:Y:S02]  /*0e80*/  SEL R3, R3, R20, !P1 ;  /* 0x0000001403037207 */ /* 0x000fe40004800000 */
[----:B------:R-:W-:Y:S01]  /*0e90*/  LOP3.LUT R5, R10, R5, RZ, 0xc0, !PT ;  /* 0x000000050a057212 */ /* 0x000fe200078ec0ff */
[----:B------:R-:W-:Y:S02]  /*0ea0*/  IMAD R4, R0, R4, R7 ;  /* 0x0000000400047224 */ /* 0x000fe400078e0207 */
[----:B--2---:R-:W-:-:S02]  /*0eb0*/  IMAD R0, R8, R25, R14 ;  /* 0x0000001908007224 */ /* 0x004fc400078e020e */
[----:B---3--:R-:W-:Y:S02]  /*0ec0*/  IMAD R3, R4, R26, R3 ;  /* 0x0000001a04037224 */ /* 0x008fe400078e0203 */
[----:B------:R-:W-:Y:S02]  /*0ed0*/  IMAD.MOV.U32 R7, RZ, RZ, 0x1 ;  /* 0x00000001ff077424 */ /* 0x000fe400078e00ff */
[----:B------:R-:W-:-:S03]  /*0ee0*/  IMAD R4, R0, R21, R5 ;  /* 0x0000001500047224 */ /* 0x000fc600078e0205 */
[----:B------:R-:W-:Y:S02]  /*0ef0*/  PRMT R0, R7, 0x7610, R0 ;  /* 0x0000761007007816 */ /* 0x000fe40000000000 */
[----:B------:R-:W-:Y:S02]  /*0f00*/  SEL R103, R4, R3, !P1 ;  /* 0x0000000304677207 */ /* 0x000fe40004800000 */
[----:B------:R-:W-:-:S07]  /*0f10*/  SEL R111, R3, R4, !P1 ;  /* 0x00000004036f7207 */ /* 0x000fce0004800000 */
.L_x_8:
[----:B------:R-:W-:-:S08]  /*0f20*/  NOP ;  /* 0x0000000000007918 */ /* 0x000fd00000000000 */
[----:B------:R-:W0:Y:S02]  /*0f30*/  USETMAXREG.TRY_ALLOC.CTAPOOL UP0, 0xe8 ;  /* 0x000000e8000079c8 */ /* 0x000e240008000600 */
[----:B0-----:R-:W-:-:S13]  /*0f40*/  PLOP3.LUT P0, PT, PT, PT, UP0, 0x80, 0x0 ;  /* 0x000000000000781c */ /* 0x001fda0003f0f008 */
[----:B------:R-:W-:Y:S05]  /*0f50*/  @!P0 BRA `(.L_x_8) ;  /* 0xfffffffc00f08947 */ /* 0x000fea000383ffff */
[----:B------:R-:W-:Y:S01]  /*0f60*/  ULDC.64 UR4, c[0x0][0x598] ;  /* 0x0001660000047ab9 */ /* 0x000fe20000000a00 */
[----:B------:R-:W-:Y:S01]  /*0f70*/  ULDC.64 UR36, c[0x0][0x208] ;  /* 0x0000820000247ab9 */ /* 0x000fe20000000a00 */
[----:B------:R-:W-:-:S04]  /*0f80*/  ISETP.NE.U32.AND P0, PT, RZ, UR4, PT ;  /* 0x00000004ff007c0c */ /* 0x000fc8000bf05070 */
[----:B------:R-:W-:-:S13]  /*0f90*/  ISETP.NE.AND.EX P0, PT, RZ, UR5, PT, P0 ;  /* 0x00000005ff007c0c */ /* 0x000fda000bf05300 */
[----:B------:R-:W-:Y:S05]  /*0fa0*/  @!P0 BRA `(.L_x_11) ;  /* 0x00000000001c8947 */ /* 0x000fea0003800000 */
[----:B------:R-:W0:Y:S02]  /*0fb0*/  LDC.64 R4, c[0x0][0x598] ;  /* 0x00016600ff047b82 */ /* 0x000e240000000a00 */
[----:B0-----:R-:W2:Y:S02]  /*0fc0*/  LDG.E.64 R4, desc[UR36][R4.64] ;  /* 0x0000002404047981 */ /* 0x001ea4000c1e1b00 */
[----:B--2---:R-:W-:-:S04]  /*0fd0*/  ISETP.NE.U32.AND P0, PT, R4, RZ, PT ;  /* 0x000000ff0400720c */ /* 0x004fc80003f05070 */
[----:B------:R-:W-:-:S13]  /*0fe0*/  ISETP.NE.AND.EX P0, PT, R5, RZ, PT, P0 ;  /* 0x000000ff0500720c */ /* 0x000fda0003f05300 */
[----:B------:R-:W-:Y:S05]  /*0ff0*/  @!P0 BRA `(.L_x_11) ;  /* 0x0000000000088947 */ /* 0x000fea0003800000 */
[----:B------:R0:W5:Y:S01]  /*1000*/  LD.E R90, desc[UR36][R4.64] ;  /* 0x00000024045a7980 */ /* 0x000162000c101900 */
[----:B------:R-:W-:Y:S05]  /*1010*/  BRA `(.L_x_12) ;  /* 0x0000000000247947 */ /* 0x000fea0003800000 */
.L_x_11:
[----:B------:R-:W-:Y:S02]  /*1020*/  ULDC.64 UR4, c[0x0][0x588] ;  /* 0x0001620000047ab9 */ /* 0x000fe40000000a00 */
[----:B------:R-:W-:-:S04]  /*1030*/  ISETP.NE.U32.AND P0, PT, RZ, UR4, PT ;  /* 0x00000004ff007c0c */ /* 0x000fc8000bf05070 */
[----:B------:R-:W-:-:S13]  /*1040*/  ISETP.NE.AND.EX P0, PT, RZ, UR5, PT, P0 ;  /* 0x00000005ff007c0c */ /* 0x000fda000bf05300 */
[----:B------:R-:W-:Y:S05]  /*1050*/  @!P0 BRA `(.L_x_13) ;  /* 0x00000000000c8947 */ /* 0x000fea0003800000 */
[----:B------:R-:W0:Y:S02]  /*1060*/  LDC.64 R90, c[0x0][0x588] ;  /* 0x00016200ff5a7b82 */ /* 0x000e240000000a00 */
[----:B0-----:R1:W5:Y:S01]  /*1070*/  LDG.E R90, desc[UR36][R90.64] ;  /* 0x000000245a5a7981 */ /* 0x001362000c1e1900 */
[----:B------:R-:W-:Y:S05]  /*1080*/  BRA `(.L_x_12) ;  /* 0x0000000000087947 */ /* 0x000fea0003800000 */
.L_x_13:
[----:B------:R-:W-:Y:S02]  /*1090*/  ULDC UR4, c[0x0][0x580] ;  /* 0x0001600000047ab9 */ /* 0x000fe40000000800 */
[----:B------:R-:W-:-:S07]  /*10a0*/  IMAD.U32 R90, RZ, RZ, UR4 ;  /* 0x00000004ff5a7e24 */ /* 0x000fce000f8e00ff */
.L_x_12:
[----:B------:R-:W-:Y:S02]  /*10b0*/  ULDC.64 UR4, c[0x0][0x5a0] ;  /* 0x0001680000047ab9 */ /* 0x000fe40000000a00 */
[----:B------:R-:W-:-:S04]  /*10c0*/  ISETP.NE.U32.AND P0, PT, RZ, UR4, PT ;  /* 0x00000004ff007c0c */ /* 0x000fc8000bf05070 */
[----:B------:R-:W-:-:S13]  /*10d0*/  ISETP.NE.AND.EX P0, PT, RZ, UR5, PT, P0 ;  /* 0x00000005ff007c0c */ /* 0x000fda000bf05300 */
[----:B------:R-:W-:Y:S05]  /*10e0*/  @!P0 BRA `(.L_x_14) ;  /* 0x00000000001c8947 */ /* 0x000fea0003800000 */
[----:B0-----:R-:W0:Y:S02]  /*10f0*/  LDC.64 R4, c[0x0][0x5a0] ;  /* 0x00016800ff047b82 */ /* 0x001e240000000a00 */
[----:B0-----:R-:W2:Y:S02]  /*1100*/  LDG.E.64 R4, desc[UR36][R4.64] ;  /* 0x0000002404047981 */ /* 0x001ea4000c1e1b00 */
[----:B--2---:R-:W-:-:S04]  /*1110*/  ISETP.NE.U32.AND P0, PT, R4, RZ, PT ;  /* 0x000000ff0400720c */ /* 0x004fc80003f05070 */
[----:B------:R-:W-:-:S13]  /*1120*/  ISETP.NE.AND.EX P0, PT, R5, RZ, PT, P0 ;  /* 0x000000ff0500720c */ /* 0x000fda0003f05300 */
[----:B------:R-:W-:Y:S05]  /*1130*/  @!P0 BRA `(.L_x_14) ;  /* 0x0000000000088947 */ /* 0x000fea0003800000 */
[----:B-1----:R0:W5:Y:S01]  /*1140*/  LD.E R91, desc[UR36][R4.64] ;  /* 0x00000024045b7980 */ /* 0x002162000c101900 */
[----:B------:R-:W-:Y:S05]  /*1150*/  BRA `(.L_x_15) ;  /* 0x0000000000247947 */ /* 0x000fea0003800000 */
.L_x_14:
[----:B------:R-:W-:Y:S02]  /*1160*/  ULDC.64 UR4, c[0x0][0x590] ;  /* 0x0001640000047ab9 */ /* 0x000fe40000000a00 */
[----:B------:R-:W-:-:S04]  /*1170*/  ISETP.NE.U32.AND P0, PT, RZ, UR4, PT ;  /* 0x00000004ff007c0c */ /* 0x000fc8000bf05070 */
[----:B------:R-:W-:-:S13]  /*1180*/  ISETP.NE.AND.EX P0, PT, RZ, UR5, PT, P0 ;  /* 0x00000005ff007c0c */ /* 0x000fda000bf05300 */
[----:B------:R-:W-:Y:S05]  /*1190*/  @!P0 BRA `(.L_x_16) ;  /* 0x00000000000c8947 */ /* 0x000fea0003800000 */
[----:B0-----:R-:W1:Y:S02]  /*11a0*/  LDC.64 R4, c[0x0][0x590] ;  /* 0x00016400ff047b82 */ /* 0x001e640000000a00 */
[----:B-1----:R1:W5:Y:S01]  /*11b0*/  LDG.E R91, desc[UR36][R4.64] ;  /* 0x00000024045b7981 */ /* 0x002362000c1e1900 */
[----:B------:R-:W-:Y:S05]  /*11c0*/  BRA `(.L_x_15) ;  /* 0x0000000000087947 */ /* 0x000fea0003800000 */
.L_x_16:
[----:B------:R-:W-:Y:S02]  /*11d0*/  ULDC UR4, c[0x0][0x584] ;  /* 0x0001610000047ab9 */ /* 0x000fe40000000800 */
[----:B-1----:R-:W-:-:S07]  /*11e0*/  IMAD.U32 R91, RZ, RZ, UR4 ;  /* 0x00000004ff5b7e24 */ /* 0x002fce000f8e00ff */
.L_x_15:
[----:B------:R-:W-:-:S13]  /*11f0*/  LOP3.LUT P0, RZ, R0, 0xff, RZ, 0xc0, !PT ;  /* 0x000000ff00ff7812 */ /* 0x000fda000780c0ff */
[----:B------:R-:W-:Y:S05]  /*1200*/  @!P0 EXIT ;  /* 0x000000000000894d */ /* 0x000fea0003800000 */
[----:B------:R-:W2:Y:S01]  /*1210*/  LDC R93, c[0x0][0x658] ;  /* 0x00019600ff5d7b82 */ /* 0x000ea20000000800 */
[----:B------:R-:W-:Y:S01]  /*1220*/  ULDC.64 UR6, c[0x0][0x288] ;  /* 0x0000a20000067ab9 */ /* 0x000fe20000000a00 */
[----:B------:R-:W-:Y:S01]  /*1230*/  LOP3.LUT R6, R6, 0x1, RZ, 0xc0, !PT ;  /* 0x0000000106067812 */ /* 0x000fe200078ec0ff */
[----:B------:R-:W-:Y:S01]  /*1240*/  UIADD3 UR4, UR7, 0x7f, URZ ;  /* 0x0000007f07047890 */ /* 0x000fe2000fffe03f */
[----:B------:R-:W-:Y:S01]  /*1250*/  SHF.R.U32.HI R0, RZ, 0x2, R98 ;  /* 0x00000002ff007819 */ /* 0x000fe20000011662 */
[----:B------:R-:W-:Y:S01]  /*1260*/  IMAD.U32 R3, RZ, RZ, UR6 ;  /* 0x00000006ff037e24 */ /* 0x000fe2000f8e00ff */
[----:B------:R-:W-:Y:S01]  /*1270*/  SHF.R.U32.HI R11, RZ, 0x1, R11 ;  /* 0x00000001ff0b7819 */ /* 0x000fe2000001160b */
[----:B------:R-:W-:Y:S01]  /*1280*/  USHF.R.S32.HI UR5, URZ, 0x1f, UR4 ;  /* 0x0000001f3f057899 */ /* 0x000fe20008011404 */
[----:B------:R-:W3:Y:S01]  /*1290*/  LDC.64 R96, c[0x0][0x5c8] ;  /* 0x00017200ff607b82 */ /* 0x000ee20000000a00 */
[----:B------:R-:W-:Y:S01]  /*12a0*/  LOP3.LUT R92, R98, 0x3, RZ, 0xc0, !PT ;  /* 0x00000003625c7812 */ /* 0x000fe200078ec0ff */
[----:B01----:R-:W-:Y:S01]  /*12b0*/  IMAD.SHL.U32 R5, R6, 0x40, RZ ;  /* 0x0000004006057824 */ /* 0x003fe200078e00ff */
[----:B------:R-:W-:Y:S01]  /*12c0*/  LOP3.LUT R0, R0, 0x7, RZ, 0xc0, !PT ;  /* 0x0000000700007812 */ /* 0x000fe200078ec0ff */
[----:B------:R-:W-:Y:S01]  /*12d0*/  ULEA.HI UR5, UR5, UR4, URZ, 0x7 ;  /* 0x0000000405057291 */ /* 0x000fe2000f8f383f */
[----:B------:R-:W-:Y:S01]  /*12e0*/  LOP3.LUT R11, R11, 0x30, RZ, 0xc0, !PT ;  /* 0x000000300b0b7812 */ /* 0x000fe200078ec0ff */
[----:B------:R-:W-:Y:S01]  /*12f0*/  IMAD R92, R92, -0x2, R3 ;  /* 0xfffffffe5c5c7824 */ /* 0x000fe200078e0203 */
[--C-:B------:R-:W-:Y:S01]  /*1300*/  LOP3.LUT R88, R5, 0x40, R0.reuse, 0xe2, !PT ;  /* 0x0000004005587812 */ /* 0x100fe200078ee200 */
[----:B------:R-:W0:Y:S01]  /*1310*/  LDC R100, c[0x0][0x600] ;  /* 0x00018000ff647b82 */ /* 0x000e220000000800 */
[----:B------:R-:W-:Y:S01]  /*1320*/  IADD3 R3, RZ, -R11, -R0 ;  /* 0x8000000bff037210 */ /* 0x000fe20007ffe800 */
[----:B------:R-:W-:Y:S01]  /*1330*/  IMAD.MOV.U32 R0, RZ, RZ, -0x1 ;  /* 0xffffffffff007424 */ /* 0x000fe200078e00ff */
[----:B------:R-:W-:Y:S01]  /*1340*/  USHF.R.S32.HI UR43, URZ, 0x7, UR5 ;  /* 0x000000073f2b7899 */ /* 0x000fe20008011405 */
[----:B------:R-:W-:Y:S01]  /*1350*/  IMAD.MOV.U32 R4, RZ, RZ, 0x1 ;  /* 0x00000001ff047424 */ /* 0x000fe200078e00ff */
[----:B------:R-:W-:Y:S01]  /*1360*/  LOP3.LUT R99, R98, 0x80, RZ, 0xc0, !PT ;  /* 0x0000008062637812 */ /* 0x000fe200078ec0ff */
[----:B------:R-:W-:Y:S01]  /*1370*/  IMAD R3, R6, -0x40, R3 ;  /* 0xffffffc006037824 */ /* 0x000fe200078e0203 */
[----:B------:R-:W-:Y:S01]  /*1380*/  UISETP.LT.AND UP0, UPT, UR43, 0x1, UPT ;  /* 0x000000012b00788c */ /* 0x000fe2000bf01270 */
[----:B--2---:R-:W-:Y:S01]  /*1390*/  SHF.L.U32 R0, R0, R93, RZ ;  /* 0x0000005d00007219 */ /* 0x004fe200000006ff */
[----:B------:R-:W-:Y:S01]  /*13a0*/  ULDC UR4, c[0x0][0x284] ;  /* 0x0000a10000047ab9 */ /* 0x000fe20000000800 */
[----:B------:R-:W-:Y:S01]  /*13b0*/  LOP3.LUT R88, R88, R11, RZ, 0xfc, !PT ;  /* 0x0000000b58587212 */ /* 0x000fe200078efcff */
[----:B------:R-:W-:Y:S01]  /*13c0*/  USEL UR44, UR43, 0x1, UP0 ;  /* 0x000000012b2c7887 */ /* 0x000fe20008000000 */
[----:B------:R-:W-:Y:S01]  /*13d0*/  SHF.L.U32 R93, R4, R93, RZ ;  /* 0x0000005d045d7219 */ /* 0x000fe200000006ff */
[----:B------:R-:W-:Y:S01]  /*13e0*/  IMAD.SHL.U32 R98, R98, 0x2, RZ ;  /* 0x0000000262627824 */ /* 0x000fe200078e00ff */
[----:B------:R-:W-:Y:S01]  /*13f0*/  LOP3.LUT R118, R18, 0x1, RZ, 0xfc, !PT ;  /* 0x0000000112767812 */ /* 0x000fe200078efcff */
[----:B------:R-:W-:Y:S01]  /*1400*/  VIADD R102, R3, UR4 ;  /* 0x0000000403667c36 */ /* 0x000fe20008000000 */
[C-C-:B---3--:R-:W-:Y:S01]  /*1410*/  SHF.L.U64.HI R94, R96.reuse, 0x7, R97.reuse ;  /* 0x00000007605e7819 */ /* 0x148fe20000010261 */
[----:B------:R-:W-:Y:S01]  /*1420*/  IMAD.MOV.U32 R89, RZ, RZ, RZ ;  /* 0x000000ffff597224 */ /* 0x000fe200078e00ff */
[C---:B------:R-:W-:Y:S01]  /*1430*/  SHF.L.U64.HI R95, R96.reuse, 0x3, R97 ;  /* 0x00000003605f7819 */ /* 0x040fe20000010261 */
[C---:B------:R-:W-:Y:S01]  /*1440*/  IMAD.SHL.U32 R97, R96.reuse, 0x80, RZ ;  /* 0x0000008060617824 */ /* 0x040fe200078e00ff */
[----:B------:R-:W-:Y:S01]  /*1450*/  SHF.R.U32.HI R99, RZ, 0x7, R99 ;  /* 0x00000007ff637819 */ /* 0x000fe20000011663 */
[----:B------:R-:W-:Y:S01]  /*1460*/  IMAD.SHL.U32 R96, R96, 0x8, RZ ;  /* 0x0000000860607824 */ /* 0x000fe200078e00ff */
[----:B------:R-:W-:Y:S01]  /*1470*/  LOP3.LUT R101, RZ, R0, RZ, 0x33, !PT ;  /* 0x00000000ff657212 */ /* 0x000fe200078e33ff */
[----:B------:R-:W-:Y:S01]  /*1480*/  UIADD3 UR44, UR43, -UR44, URZ ;  /* 0x8000002c2b2c7290 */ /* 0x000fe2000fffe03f */
[----:B0-----:R-:W-:Y:S01]  /*1490*/  VIADD R100, R100, 0xffffffff ;  /* 0xffffffff64647836 */ /* 0x001fe20000000000 */
[----:B------:R-:W-:Y:S01]  /*14a0*/  UMOV UR40, URZ ;  /* 0x0000003f00287c82 */ /* 0x000fe20008000000 */
[----:B------:R-:W-:-:S09]  /*14b0*/  UMOV UR42, URZ ;  /* 0x0000003f002a7c82 */ /* 0x000fd20008000000 */
.L_x_160:
[----:B0-----:R-:W0:Y:S01]  /*14c0*/  SHFL.IDX PT, R0, R99, RZ, 0x1f ;  /* 0x00001fff63007589 */ /* 0x001e2200000e0000 */
[----:B-1----:R-:W1:Y:S01]  /*14d0*/  S2UR UR7, SR_CgaCtaId ;  /* 0x00000000000779c3 */ /* 0x002e620000008800 */
[----:B------:R-:W-:Y:S01]  /*14e0*/  UMOV UR6, 0x400 ;  /* 0x0000040000067882 */ /* 0x000fe20000000000 */
[----:B0-----:R-:W-:Y:S01]  /*14f0*/  R2UR UR4, R0 ;  /* 0x00000000000472ca */ /* 0x001fe200000e0000 */
[----:B-1----:R-:W-:-:S12]  /*1500*/  ULEA UR6, UR7, UR6, 0x18 ;  /* 0x0000000607067291 */ /* 0x002fd8000f8ec03f */
[----:B------:R-:W-:-:S04]  /*1510*/  ULEA.HI UR5, UR4, UR4, URZ, 0x1 ;  /* 0x0000000404057291 */ /* 0x000fc8000f8f083f */
[----:B------:R-:W-:-:S04]  /*1520*/  ULOP3.LUT UR5, UR5, 0x7fffe, URZ, 0xc0, !UPT ;  /* 0x0007fffe05057892 */ /* 0x000fc8000f8ec03f */
[----:B------:R-:W-:-:S03]  /*1530*/  UIADD3 UR5, UR4, -UR5, URZ ;  /* 0x8000000504057290 */ /* 0x000fc6000fffe03f */
[----:B------:R-:W-:Y:S01]  /*1540*/  ULDC UR4, c[0x0][0x28c] ;  /* 0x0000a30000047ab9 */ /* 0x000fe20000000800 */
[----:B------:R-:W-:Y:S01]  /*1550*/  ULEA UR5, UR5, UR6, 0xd ;  /* 0x0000000605057291 */ /* 0x000fe2000f8e683f */
[----:B------:R-:W-:-:S03]  /*1560*/  ISETP.LT.AND P0, PT, RZ, UR4, PT ;  /* 0x00000004ff007c0c */ /* 0x000fc6000bf01270 */
[----:B------:R-:W-:-:S04]  /*1570*/  UIADD3 UR5, UR5, 0x100, URZ ;  /* 0x0000010005057890 */ /* 0x000fc8000fffe03f */
[----:B------:R-:W-:-:S04]  /*1580*/  USHF.R.U32.HI UR5, URZ, 0x4, UR5 ;  /* 0x000000043f057899 */ /* 0x000fc80008011605 */
[----:B------:R-:W-:-:S04]  /*1590*/  ULOP3.LUT UR5, UR5, 0x3fff, URZ, 0xc0, !UPT ;  /* 0x00003fff05057892 */ /* 0x000fc8000f8ec03f */
[----:B------:R-:W-:Y:S01]  /*15a0*/  ULOP3.LUT UR45, UR5, 0x10000, URZ, 0xfc, !UPT ;  /* 0x00010000052d7892 */ /* 0x000fe2000f8efc3f */
[----:B--2345:R-:W-:Y:S11]  /*15b0*/  @P0 BRA `(.L_x_17) ;  /* 0x0000000000400947 */ /* 0x03cff60003800000 */
[----:B------:R-:W-:Y:S01]  /*15c0*/  MOV R0, 0x0 ;  /* 0x0000000000007802 */ /* 0x000fe20000000f00 */
[----:B------:R-:W-:Y:S01]  /*15d0*/  ULDC.64 UR4, c[0x4][0x68] ;  /* 0x01001a0000047ab9 */ /* 0x000fe20000000a00 */
[----:B------:R-:W-:Y:S01]  /*15e0*/  ULDC.64 UR6, c[0x4][0x8] ;  /* 0x0100020000067ab9 */ /* 0x000fe20000000a00 */
[----:B------:R-:W-:Y:S01]  /*15f0*/  IMAD.U32 R4, RZ, RZ, UR4 ;  /* 0x00000004ff047e24 */ /* 0x000fe2000f8e00ff */
[----:B------:R0:W1:Y:S01]  /*1600*/  LDC.64 R14, c[0x4][R0] ;  /* 0x01000000000e7b82 */ /* 0x0000620000000a00 */
[----:B------:R-:W-:Y:S01]  /*1610*/  IMAD.U32 R5, RZ, RZ, UR5 ;  /* 0x00000005ff057e24 */ /* 0x000fe2000f8e00ff */
[----:B------:R-:W-:Y:S01]  /*1620*/  ULDC.64 UR4, c[0x4][0x70] ;  /* 0x01001c0000047ab9 */ /* 0x000fe20000000a00 */
[----:B------:R-:W-:Y:S02]  /*1630*/  IMAD.U32 R10, RZ, RZ, UR6 ;  /* 0x00000006ff0a7e24 */ /* 0x000fe4000f8e00ff */
[----:B------:R-:W-:Y:S02]  /*1640*/  IMAD.U32 R6, RZ, RZ, UR4 ;  /* 0x00000004ff067e24 */ /* 0x000fe4000f8e00ff */
[----:B------:R-:W-:-:S02]  /*1650*/  IMAD.U32 R7, RZ, RZ, UR5 ;  /* 0x00000005ff077e24 */ /* 0x000fc4000f8e00ff */
[----:B------:R-:W-:Y:S02]  /*1660*/  IMAD.U32 R11, RZ, RZ, UR7 ;  /* 0x00000007ff0b7e24 */ /* 0x000fe4000f8e00ff */
[----:B------:R-:W-:Y:S02]  /*1670*/  IMAD.MOV.U32 R8, RZ, RZ, 0x1e1 ;  /* 0x000001e1ff087424 */ /* 0x000fe400078e00ff */
[----:B------:R-:W-:Y:S02]  /*1680*/  IMAD.MOV.U32 R12, RZ, RZ, 0x1 ;  /* 0x00000001ff0c7424 */ /* 0x000fe400078e00ff */
[----:B0-----:R-:W-:-:S07]  /*1690*/  IMAD.MOV.U32 R13, RZ, RZ, RZ ;  /* 0x000000ffff0d7224 */ /* 0x001fce00078e00ff */
[----:B------:R-:W-:-:S07]  /*16a0*/  LEPC R20, `(.L_x_17) ;  /* 0x000000001014794e */ /* 0x000fce0000000000 */
[----:B-1---5:R-:W-:Y:S05]  /*16b0*/  CALL.ABS.NOINC R14 ;  /* 0x000000000e007343 */ /* 0x022fea0003c00000 */
.L_x_17:
[----:B------:R-:W-:-:S13]  /*16c0*/  ISETP.NE.AND P0, PT, R118, 0x3, PT ;  /* 0x000000037600780c */ /* 0x000fda0003f05270 */
[----:B------:R-:W-:Y:S05]  /*16d0*/  @!P0 BRA `(.L_x_18) ;  /* 0x0000000000048947 */ /* 0x000fea0003800000 */
[----:B------:R-:W-:Y:S01]  /*16e0*/  BPT.TRAP 0x1 ;  /* 0x000000040000795c */ /* 0x000fe20000300000 */
.L_x_18:
[----:B------:R-:W0:Y:S01]  /*16f0*/  S2UR UR5, SR_CgaCtaId ;  /* 0x00000000000579c3 */ /* 0x000e220000008800 */
[----:B------:R-:W-:Y:S01]  /*1700*/  UMOV UR4, 0x400 ;  /* 0x0000040000047882 */ /* 0x000fe20000000000 */
[----:B------:R-:W-:Y:S02]  /*1710*/  IMAD.U32 R0, RZ, RZ, UR40 ;  /* 0x00000028ff007e24 */ /* 0x000fe4000f8e00ff */
[----:B------:R-:W-:-:S03]  /*1720*/  IMAD.U32 R3, RZ, RZ, UR42 ;  /* 0x0000002aff037e24 */ /* 0x000fc6000f8e00ff */
[----:B------:R-:W-:Y:S01]  /*1730*/  SHF.L.U32 R0, R0, 0x1f, RZ ;  /* 0x0000001f00007819 */ /* 0x000fe200000006ff */
[----:B0-----:R-:W-:-:S06]  /*1740*/  ULEA UR4, UR5, UR4, 0x18 ;  /* 0x0000000405047291 */ /* 0x001fcc000f8ec03f */
[----:B------:R-:W-:-:S04]  /*1750*/  IMAD.U32 R6, RZ, RZ, UR4 ;  /* 0x00000004ff067e24 */ /* 0x000fc8000f8e00ff */
[----:B------:R-:W-:-:S04]  /*1760*/  IMAD R3, R3, 0x8, R6 ;  /* 0x0000000803037824 */ /* 0x000fc800078e0206 */
[----:B------:R0:W1:Y:S01]  /*1770*/  SYNCS.PHASECHK.TRANS64.TRYWAIT P1, [R3+URZ], R0 ;  /* 0x00000000030075a7 */ /* 0x000062000802017f */
[----:B------:R-:W-:Y:S05]  /*1780*/  @!P0 BRA `(.L_x_19) ;  /* 0x0000000000048947 */ /* 0x000fea0003800000 */
[----:B------:R-:W-:Y:S01]  /*1790*/  BPT.TRAP 0x1 ;  /* 0x000000040000795c */ /* 0x000fe20000300000 */
.L_x_19:
[----:B------:R-:W-:-:S05]  /*17a0*/  IMAD.U32 R4, RZ, RZ, UR44 ;  /* 0x0000002cff047e24 */ /* 0x000fca000f8e00ff */
[----:B------:R-:W-:Y:S01]  /*17b0*/  ISETP.GE.AND P2, PT, R4, 0x1, PT ;  /* 0x000000010400780c */ /* 0x000fe20003f46270 */
[----:B-1----:R-:W-:-:S12]  /*17c0*/  @P1 BRA `(.L_x_20) ;  /* 0x0000000000081947 */ /* 0x002fd80003800000 */
[----:B------:R-:W1:Y:S02]  /*17d0*/  SYNCS.PHASECHK.TRANS64.TRYWAIT P1, [R3+URZ], R0 ;  /* 0x00000000030075a7 */ /* 0x000e64000802017f */
[----:B-1----:R-:W-:Y:S05]  /*17e0*/  @!P1 BRA `(.L_x_21) ;  /* 0x0000007800c09947 */ /* 0x002fea0003800000 */
.L_x_20:
[----:B------:R-:W-:Y:S05]  /*17f0*/  WARPSYNC.ALL ;  /* 0x0000000000007948 */ /* 0x000fea0003800000 */
[----:B------:R-:W-:Y:S01]  /*1800*/  R2UR UR4, R6 ;  /* 0x00000000060472ca */ /* 0x000fe200000e0000 */
[----:B------:R-:W-:Y:S01]  /*1810*/  ULEA UR8, UR42, UR45, 0xc ;  /* 0x0000002d2a087291 */ /* 0x000fe2000f8e603f */
[----:B------:R-:W-:Y:S01]  /*1820*/  WARPGROUP.ARRIVE ;  /* 0x00000000000079c5 */ /* 0x000fe20000000000 */
[----:B------:R-:W-:Y:S01]  /*1830*/  UMOV UR9, 0x40000040 ;  /* 0x4000004000097882 */ /* 0x000fe20000000000 */
[----:B------:R-:W-:Y:S01]  /*1840*/  UMOV UR11, 0x40000040 ;  /* 0x40000040000b7882 */ /* 0x000fe20000000000 */
[----:B------:R-:W-:Y:S01]  /*1850*/  UIADD3 UR12, UR8, 0x400, URZ ;  /* 0x00000400080c7890 */ /* 0x000fe2000fffe03f */
[----:B------:R-:W-:Y:S01]  /*1860*/  UMOV UR15, UR11 ;  /* 0x0000000b000f7c82 */ /* 0x000fe20008000000 */
[----:B------:R-:W-:Y:S01]  /*1870*/  UMOV UR13, 0x40000040 ;  /* 0x40000040000d7882 */ /* 0x000fe20000000000 */
[----:B------:R-:W-:-:S05]  /*1880*/  UIADD3 UR5, UR8, 0x402, URZ ;  /* 0x0000040208057890 */ /* 0x000fca000fffe03f */
[----:B------:R-:W-:-:S04]  /*1890*/  UIADD3 UR4, UR4, 0x40100, URZ ;  /* 0x0004010004047890 */ /* 0x000fc8000fffe03f */
[----:B------:R-:W-:-:S04]  /*18a0*/  USHF.R.U32.HI UR4, URZ, 0x4, UR4 ;  /* 0x000000043f047899 */ /* 0x000fc80008011604 */
[----:B------:R-:W-:-:S04]  /*18b0*/  ULOP3.LUT UR4, UR4, 0x3fff, URZ, 0xc0, !UPT ;  /* 0x00003fff04047892 */ /* 0x000fc8000f8ec03f */
[----:B------:R-:W-:-:S04]  /*18c0*/  ULOP3.LUT UR4, UR4, 0x10000, URZ, 0xfc, !UPT ;  /* 0x0001000004047892 */ /* 0x000fc8000f8efc3f */
[----:B------:R-:W-:-:S07]  /*18d0*/  ULEA UR6, UR42, UR4, 0xa ;  /* 0x000000042a067291 */ /* 0x000fce000f8e503f */
[----:B------:R-:W-:Y:S02]  /*18e0*/  UMOV UR10, UR6 ;  /* 0x00000006000a7c82 */ /* 0x000fe40008000000 */
[----:B------:R-:W-:Y:S01]  /*18f0*/  HGMMA.64x64x16.F32 R56, gdesc[UR8], RZ, !UPT, gsb0 ;  /* 0x00e00000083879f0 */ /* 0x000fe2000c0008ff */
[----:B------:R-:W-:Y:S01]  /*1900*/  UMOV UR14, UR10 ;  /* 0x0000000a000e7c82 */ /* 0x000fe20008000000 */
[----:B------:R-:W-:Y:S01]  /*1910*/  UIADD3 UR10, UR6, 0x206, URZ ;  /* 0x00000206060a7890 */ /* 0x000fe2000fffe03f */
[----:B------:R-:W-:Y:S01]  /*1920*/  UMOV UR9, 0x40000040 ;  /* 0x4000004000097882 */ /* 0x000fe20000000000 */
[----:B------:R-:W-:Y:S01]  /*1930*/  UMOV UR11, 0x40000040 ;  /* 0x40000040000b7882 */ /* 0x000fe20000000000 */
[----:B------:R-:W-:Y:S02]  /*1940*/  WARPGROUP.DEPBAR.LE gsb0, 0x0 ;  /* 0x00008000000079c5 */ /* 0x000fe40000010000 */
[----:B------:R-:W-:-:S06]  /*1950*/  WARPGROUP.ARRIVE ;  /* 0x00000000000079c5 */ /* 0x000fcc0000000000 */
[----:B------:R-:W-:Y:S01]  /*1960*/  HGMMA.64x64x16.F32 R24, gdesc[UR12], RZ, !UPT, gsb0 ;  /* 0x00e000000c1879f0 */ /* 0x000fe2000c0008ff */
[----:B------:R-:W-:Y:S02]  /*1970*/  UIADD3 UR12, UR8, 0x2, URZ ;  /* 0x00000002080c7890 */ /* 0x000fe4000fffe03f */
[----:B------:R-:W-:Y:S01]  /*1980*/  UIADD3 UR14, UR6, 0x2, URZ ;  /* 0x00000002060e7890 */ /* 0x000fe2000fffe03f */
[----:B------:R-:W-:Y:S01]  /*1990*/  UMOV UR13, 0x40000040 ;  /* 0x40000040000d7882 */ /* 0x000fe20000000000 */
[----:B------:R-:W-:Y:S01]  /*19a0*/  UMOV UR15, 0x40000040 ;  /* 0x40000040000f7882 */ /* 0x000fe20000000000 */
[----:B------:R-:W-:Y:S02]  /*19b0*/  WARPGROUP.DEPBAR.LE gsb0, 0x0 ;  /* 0x00008000000079c5 */ /* 0x000fe40000010000 */
[----:B------:R-:W-:-:S06]  /*19c0*/  WARPGROUP.ARRIVE ;  /* 0x00000000000079c5 */ /* 0x000fcc0000000000 */
[----:B------:R-:W-:Y:S01]  /*19d0*/  HGMMA.64x64x16.F32 R56, gdesc[UR12], R56, gsb0 ;  /* 0x00e000000c3879f0 */ /* 0x000fe20008000838 */
[----:B------:R-:W-:Y:S01]  /*19e0*/  UMOV UR12, UR5 ;  /* 0x00000005000c7c82 */ /* 0x000fe20008000000 */
[----:B------:R-:W-:Y:S01]  /*19f0*/  UMOV UR13, 0x40000040 ;  /* 0x40000040000d7882 */ /* 0x000fe20000000000 */
[----:B------:R-:W-:Y:S01]  /*1a00*/  UIADD3 UR5, UR8, 0x404, URZ ;  /* 0x0000040408057890 */ /* 0x000fe2000fffe03f */
[----:B------:R-:W-:Y:S02]  /*1a10*/  WARPGROUP.DEPBAR.LE gsb0, 0x0 ;  /* 0x00008000000079c5 */ /* 0x000fe40000010000 */
[----:B------:R-:W-:-:S06]  /*1a20*/  WARPGROUP.ARRIVE ;  /* 0x00000000000079c5 */ /* 0x000fcc0000000000 */
[----:B------:R-:W-:Y:S01]  /*1a30*/  HGMMA.64x64x16.F32 R24, gdesc[UR12], R24, gsb0 ;  /* 0x00e000000c1879f0 */ /* 0x000fe20008000818 */
        /* <DEDUP_REMOVED lines=56> */
[----:B------:R-:W-:Y:S01]  /*1dc0*/  UIADD3 UR6, UR8, 0xc06, URZ ;  /* 0x00000c0608067890 */ /* 0x000fe2000fffe03f */
[----:B------:R-:W-:Y:S02]  /*1dd0*/  WARPGROUP.DEPBAR.LE gsb0, 0x0 ;  /* 0x00008000000079c5 */ /* 0x000fe40000010000 */
[----:B------:R-:W-:-:S06]  /*1de0*/  WARPGROUP.ARRIVE ;  /* 0x00000000000079c5 */ /* 0x000fcc0000000000 */
[----:B------:R-:W-:Y:S01]  /*1df0*/  HGMMA.64x64x16.F32 R56, gdesc[UR12], R56, gsb0 ;  /* 0x00e000000c3879f0 */ /* 0x000fe20008000838 */
[----:B------:R-:W-:Y:S01]  /*1e00*/  UMOV UR12, UR5 ;  /* 0x00000005000c7c82 */ /* 0x000fe20008000000 */
[----:B------:R-:W-:Y:S01]  /*1e10*/  UMOV UR13, 0x40000040 ;  /* 0x40000040000d7882 */ /* 0x000fe20000000000 */
[----:B------:R-:W-:-:S07]  /*1e20*/  UIADD3 UR5, UR8, 0x806, URZ ;  /* 0x0000080608057890 */ /* 0x000fce000fffe03f */
[----:B------:R-:W-:Y:S01]  /*1e30*/  UMOV UR8, UR5 ;  /* 0x0000000500087c82 */ /* 0x000fe20008000000 */
[----:B------:R-:W-:Y:S02]  /*1e40*/  WARPGROUP.DEPBAR.LE gsb0, 0x0 ;  /* 0x00008000000079c5 */ /* 0x000fe40000010000 */
[----:B------:R-:W-:-:S06]  /*1e50*/  WARPGROUP.ARRIVE ;  /* 0x00000000000079c5 */ /* 0x000fcc0000000000 */
[----:B------:R-:W-:Y:S03]  /*1e60*/  HGMMA.64x64x16.F32 R24, gdesc[UR12], R24, gsb0 ;  /* 0x00e000000c1879f0 */ /* 0x000fe60008000818 */
[----:B------:R-:W-:Y:S02]  /*1e70*/  WARPGROUP.DEPBAR.LE gsb0, 0x0 ;  /* 0x00008000000079c5 */ /* 0x000fe40000010000 */
[----:B------:R-:W-:-:S06]  /*1e80*/  WARPGROUP.ARRIVE ;  /* 0x00000000000079c5 */ /* 0x000fcc0000000000 */
[----:B------:R-:W-:Y:S01]  /*1e90*/  HGMMA.64x64x16.F32 R56, gdesc[UR8], R56, gsb0 ;  /* 0x00e00000083879f0 */ /* 0x000fe20008000838 */
[----:B------:R-:W-:Y:S01]  /*1ea0*/  UMOV UR8, UR6 ;  /* 0x0000000600087c82 */ /* 0x000fe20008000000 */
[----:B------:R-:W-:Y:S01]  /*1eb0*/  UMOV UR9, 0x40000040 ;  /* 0x4000004000097882 */ /* 0x000fe20000000000 */
[----:B------:R-:W-:Y:S02]  /*1ec0*/  WARPGROUP.DEPBAR.LE gsb0, 0x0 ;  /* 0x00008000000079c5 */ /* 0x000fe40000010000 */
[----:B------:R-:W-:-:S06]  /*1ed0*/  WARPGROUP.ARRIVE ;  /* 0x00000000000079c5 */ /* 0x000fcc0000000000 */
[----:B------:R-:W-:Y:S03]  /*1ee0*/  HGMMA.64x64x16.F32 R24, gdesc[UR8], R24, gsb0 ;  /* 0x00e00000081879f0 */ /* 0x000fe60008000818 */
[----:B------:R-:W-:Y:S02]  /*1ef0*/  WARPGROUP.DEPBAR.LE gsb0, 0x0 ;  /* 0x00008000000079c5 */ /* 0x000fe40000010000 */
[----:B------:R-:W-:Y:S05]  /*1f00*/  @!P2 BRA `(.L_x_22) ;  /* 0x000000080058a947 */ /* 0x000fea0003800000 */
[----:B------:R-:W-:Y:S01]  /*1f10*/  UIADD3 UR5, UR42, 0x1, URZ ;  /* 0x000000012a057890 */ /* 0x000fe2000fffe03f */
[----:B01----:R-:W-:Y:S02]  /*1f20*/  IMAD.U32 R0, RZ, RZ, UR44 ;  /* 0x0000002cff007e24 */ /* 0x003fe4000f8e00ff */
[----:B------:R-:W-:Y:S01]  /*1f30*/  IMAD.U32 R3, RZ, RZ, UR42 ;  /* 0x0000002aff037e24 */ /* 0x000fe2000f8e00ff */
[----:B------:R-:W-:-:S04]  /*1f40*/  UISETP.NE.AND UP0, UPT, UR5, 0x4, UPT ;  /* 0x000000040500788c */ /* 0x000fc8000bf05270 */
[----:B------:R-:W-:Y:S02]  /*1f50*/  USEL UR6, URZ, 0x1, UP0 ;  /* 0x000000013f067887 */ /* 0x000fe40008000000 */
[----:B------:R-:W-:Y:S02]  /*1f60*/  USEL UR5, UR5, URZ, UP0 ;  /* 0x0000003f05057287 */ /* 0x000fe40008000000 */
[----:B------:R-:W-:-:S06]  /*1f70*/  ULOP3.LUT UR6, UR40, UR6, URZ, 0x3c, !UPT ;  /* 0x0000000628067292 */ /* 0x000fcc000f8e3c3f */
[----:B------:R-:W-:-:S07]  /*1f80*/  IMAD.U32 R7, RZ, RZ, UR6 ;  /* 0x00000006ff077e24 */ /* 0x000fce000f8e00ff */
.L_x_29:
[----:B------:R-:W-:Y:S05]  /*1f90*/  @!P0 BRA `(.L_x_23) ;  /* 0x0000000000048947 */ /* 0x000fea0003800000 */
[----:B------:R-:W-:Y:S01]  /*1fa0*/  BPT.TRAP 0x1 ;  /* 0x000000040000795c */ /* 0x000fe20000300000 */
.L_x_23:
[----:B------:R-:W0:Y:S01]  /*1fb0*/  S2UR UR7, SR_CgaCtaId ;  /* 0x00000000000779c3 */ /* 0x000e220000008800 */
[----:B------:R-:W-:Y:S01]  /*1fc0*/  UMOV UR6, 0x400 ;  /* 0x0000040000067882 */ /* 0x000fe20000000000 */
[----:B------:R-:W-:Y:S01]  /*1fd0*/  IMAD.U32 R5, RZ, RZ, UR5 ;  /* 0x00000005ff057e24 */ /* 0x000fe2000f8e00ff */
[----:B------:R-:W-:Y:S01]  /*1fe0*/  SHF.L.U32 R4, R7, 0x1f, RZ ;  /* 0x0000001f07047819 */ /* 0x000fe200000006ff */
[----:B0-----:R-:W-:-:S06]  /*1ff0*/  ULEA UR6, UR7, UR6, 0x18 ;  /* 0x0000000607067291 */ /* 0x001fcc000f8ec03f */
[----:B------:R-:W-:-:S04]  /*2000*/  IMAD.U32 R6, RZ, RZ, UR6 ;  /* 0x00000006ff067e24 */ /* 0x000fc8000f8e00ff */
[----:B------:R-:W-:-:S04]  /*2010*/  IMAD R5, R5, 0x8, R6 ;  /* 0x0000000805057824 */ /* 0x000fc800078e0206 */
[----:B------:R0:W1:Y:S01]  /*2020*/  SYNCS.PHASECHK.TRANS64.TRYWAIT P1, [R5+URZ], R4 ;  /* 0x00000004050075a7 */ /* 0x000062000802017f */
[----:B------:R-:W-:Y:S05]  /*2030*/  @!P0 BRA `(.L_x_24) ;  /* 0x0000000000048947 */ /* 0x000fea0003800000 */
[----:B------:R-:W-:Y:S01]  /*2040*/  BPT.TRAP 0x1 ;  /* 0x000000040000795c */ /* 0x000fe20000300000 */
.L_x_24:
[----:B-1----:R-:W-:Y:S05]  /*2050*/  @P1 BRA `(.L_x_25) ;  /* 0x0000000000081947 */ /* 0x002fea0003800000 */
[----:B------:R-:W1:Y:S02]  /*2060*/  SYNCS.PHASECHK.TRANS64.TRYWAIT P1, [R5+URZ], R4 ;  /* 0x00000004050075a7 */ /* 0x000e64000802017f */
[----:B-1----:R-:W-:Y:S05]  /*2070*/  @!P1 BRA `(.L_x_26) ;  /* 0x0000007000b09947 */ /* 0x002fea0003800000 */
.L_x_25:
[----:B------:R-:W-:Y:S01]  /*2080*/  ULEA UR8, UR5, UR4, 0xa ;  /* 0x0000000405087291 */ /* 0x000fe2000f8e503f */
[----:B------:R-:W-:Y:S01]  /*2090*/  WARPGROUP.ARRIVE ;  /* 0x00000000000079c5 */ /* 0x000fe20000000000 */
[----:B------:R-:W-:Y:S01]  /*20a0*/  ULEA UR6, UR5, UR45, 0xc ;  /* 0x0000002d05067291 */ /* 0x000fe2000f8e603f */
[----:B------:R-:W-:Y:S01]  /*20b0*/  UMOV UR15, 0x40000040 ;  /* 0x40000040000f7882 */ /* 0x000fe20000000000 */
[----:B------:R-:W-:Y:S02]  /*20c0*/  UMOV UR13, 0x40000040 ;  /* 0x40000040000d7882 */ /* 0x000fe40000000000 */
[----:B------:R-:W-:Y:S01]  /*20d0*/  UIADD3 UR7, UR6, 0x400, URZ ;  /* 0x0000040006077890 */ /* 0x000fe2000fffe03f */
[----:B------:R-:W-:Y:S02]  /*20e0*/  UMOV UR14, UR8 ;  /* 0x00000008000e7c82 */ /* 0x000fe40008000000 */
[----:B------:R-:W-:Y:S01]  /*20f0*/  UMOV UR12, UR6 ;  /* 0x00000006000c7c82 */ /* 0x000fe20008000000 */
[----:B------:R-:W-:Y:S01]  /*2100*/  UIADD3 UR10, UR8, 0x206, URZ ;  /* 0x00000206080a7890 */ /* 0x000fe2000fffe03f */
[----:B------:R-:W-:Y:S01]  /*2110*/  HGMMA.64x64x16.F32 R56, gdesc[UR12], R56, gsb0 ;  /* 0x00e000000c3879f0 */ /* 0x000fe20008000838 */
[----:B------:R-:W-:Y:S01]  /*2120*/  UMOV UR13, 0x40000040 ;  /* 0x40000040000d7882 */ /* 0x000fe20000000000 */
[----:B------:R-:W-:Y:S01]  /*2130*/  UMOV UR12, UR7 ;  /* 0x00000007000c7c82 */ /* 0x000fe20008000000 */
[----:B------:R-:W-:Y:S01]  /*2140*/  UIADD3 UR7, UR6, 0x402, URZ ;  /* 0x0000040206077890 */ /* 0x000fe2000fffe03f */
[----:B------:R-:W-:Y:S01]  /*2150*/  UMOV UR11, 0x40000040 ;  /* 0x40000040000b7882 */ /* 0x000fe20000000000 */
[----:B------:R-:W-:Y:S01]  /*2160*/  UMOV UR9, 0x40000040 ;  /* 0x4000004000097882 */ /* 0x000fe20000000000 */
[----:B------:R-:W-:-:S02]  /*2170*/  WARPGROUP.DEPBAR.LE gsb0, 0x0 ;  /* 0x00008000000079c5 */ /* 0x000fc40000010000 */
        /* <DEDUP_REMOVED lines=71> */
[----:B------:R-:W-:Y:S02]  /*25f0*/  UIADD3 UR8, UR6, 0x806, URZ ;  /* 0x0000080606087890 */ /* 0x000fe4000fffe03f */
[----:B------:R-:W-:Y:S01]  /*2600*/  UIADD3 UR6, UR6, 0xc06, URZ ;  /* 0x00000c0606067890 */ /* 0x000fe2000fffe03f */
        /* <DEDUP_REMOVED lines=18> */
[----:B------:R-:W-:Y:S01]  /*2730*/  BPT.TRAP 0x1 ;  /* 0x000000040000795c */ /* 0x000fe20000300000 */
.L_x_27:
[----:B------:R-:W-:-:S13]  /*2740*/  ISETP.NE.AND P1, PT, R19, RZ, PT ;  /* 0x000000ff1300720c */ /* 0x000fda0003f25270 */
[----:B01----:R-:W-:-:S04]  /*2750*/  @P1 IMAD R4, R3, 0x8, R6 ;  /* 0x0000000803041824 */ /* 0x003fc800078e0206 */
[----:B------:R-:W-:-:S05]  /*2760*/  @P1 VIADD R5, R4, 0x20 ;  /* 0x0000002004051836 */ /* 0x000fca0000000000 */
[----:B------:R-:W-:-:S04]  /*2770*/  @P1 PRMT R5, R22, 0x654, R5 ;  /* 0x0000065416051816 */ /* 0x000fc80000000005 */
[----:B------:R0:W-:Y:S01]  /*2780*/  @P1 SYNCS.ARRIVE.TRANS64.RED.A1T0 RZ, [R5+URZ], RZ ;  /* 0x000000ff05ff19a7 */ /* 0x0001e2000810043f */
[----:B------:R-:W-:-:S13]  /*2790*/  ISETP.GT.U32.AND P1, PT, R18, 0x1, PT ;  /* 0x000000011200780c */ /* 0x000fda0003f24070 */
[----:B0-----:R-:W-:Y:S05]  /*27a0*/  @P1 BRA `(.L_x_28) ;  /* 0x0000000000041947 */ /* 0x001fea0003800000 */
[----:B------:R-:W-:Y:S01]  /*27b0*/  BPT.TRAP 0x1 ;  /* 0x000000040000795c */ /* 0x000fe20000300000 */
.L_x_28:
[----:B------:R-:W-:Y:S01]  /*27c0*/  UIADD3 UR5, UR5, 0x1, URZ ;  /* 0x0000000105057890 */ /* 0x000fe2000fffe03f */
[C---:B------:R-:W-:Y:S01]  /*27d0*/  ISETP.GT.AND P2, PT, R0.reuse, 0x1, PT ;  /* 0x000000010000780c */ /* 0x040fe20003f44270 */
[----:B------:R-:W-:Y:S02]  /*27e0*/  VIADD R3, R3, 0x1 ;  /* 0x0000000103037836 */ /* 0x000fe40000000000 */
[----:B------:R-:W-:Y:S01]  /*27f0*/  UISETP.NE.AND UP0, UPT, UR5, 0x4, UPT ;  /* 0x000000040500788c */ /* 0x000fe2000bf05270 */
[----:B------:R-:W-:Y:S02]  /*2800*/  VIADD R0, R0, 0xffffffff ;  /* 0xffffffff00007836 */ /* 0x000fe40000000000 */
[C---:B------:R-:W-:Y:S01]  /*2810*/  ISETP.NE.AND P1, PT, R3.reuse, 0x4, PT ;  /* 0x000000040300780c */ /* 0x040fe20003f25270 */
[----:B------:R-:W-:Y:S02]  /*2820*/  USEL UR6, URZ, 0x1, UP0 ;  /* 0x000000013f067887 */ /* 0x000fe40008000000 */
[----:B------:R-:W-:Y:S01]  /*2830*/  USEL UR5, UR5, URZ, UP0 ;  /* 0x0000003f05057287 */ /* 0x000fe20008000000 */
[----:B------:R-:W-:-:S03]  /*2840*/  SEL R3, R3, RZ, P1 ;  /* 0x000000ff03037207 */ /* 0x000fc60000800000 */
[----:B------:R-:W-:Y:S01]  /*2850*/  LOP3.LUT R7, R7, UR6, RZ, 0x3c, !PT ;  /* 0x0000000607077c12 */ /* 0x000fe2000f8e3cff */
[----:B------:R-:W-:Y:S07]  /*2860*/  @P2 BRA `(.L_x_29) ;  /* 0xfffffff400c82947 */ /* 0x000fee000383ffff */
.L_x_22:
[----:B01----:R-:W0:Y:S02]  /*2870*/  LDC R0, c[0x0][0x28c] ;  /* 0x0000a300ff007b82 */ /* 0x003e240000000800 */
[----:B0-----:R-:W-:-:S13]  /*2880*/  ISETP.GE.AND P1, PT, R0, 0x1, PT ;  /* 0x000000010000780c */ /* 0x001fda0003f26270 */
[----:B------:R-:W-:Y:S05]  /*2890*/  @!P1 BRA `(.L_x_30) ;  /* 0x0000000000389947 */ /* 0x000fea0003800000 */
[----:B------:R-:W-:Y:S05]  /*28a0*/  @!P0 BRA `(.L_x_31) ;  /* 0x0000000000048947 */ /* 0x000fea0003800000 */
[----:B------:R-:W-:Y:S01]  /*28b0*/  BPT.TRAP 0x1 ;  /* 0x000000040000795c */ /* 0x000fe20000300000 */
.L_x_31:
[----:B------:R-:W-:-:S13]  /*28c0*/  ISETP.NE.AND P0, PT, R19, RZ, PT ;  /* 0x000000ff1300720c */ /* 0x000fda0003f05270 */
[----:B------:R-:W-:-:S05]  /*28d0*/  VOTEU.ANY UP0, P0 ;  /* 0x00000000003f7886 */ /* 0x000fca0000000100 */
[----:B------:R-:W-:-:S06]  /*28e0*/  @UP0 UIADD3 UR4, UR44, UR42, URZ ;  /* 0x0000002a2c040290 */ /* 0x000fcc000fffe03f */
[----:B------:R-:W-:-:S04]  /*28f0*/  IMAD.U32 R0, RZ, RZ, UR4 ;  /* 0x00000004ff007e24 */ /* 0x000fc8000f8e00ff */
[----:B------:R-:W-:-:S05]  /*2900*/  @P0 IMAD.SHL.U32 R0, R0, 0x8, RZ ;  /* 0x0000000800000824 */ /* 0x000fca00078e00ff */
[----:B------:R-:W-:-:S04]  /*2910*/  @P0 LOP3.LUT R0, R0, 0x18, RZ, 0xc0, !PT ;  /* 0x0000001800000812 */ /* 0x000fc800078ec0ff */
[----:B------:R-:W-:-:S04]  /*2920*/  @P0 IADD3 R3, R6, 0x20, R0 ;  /* 0x0000002006030810 */ /* 0x000fc80007ffe000 */
[----:B------:R-:W-:-:S04]  /*2930*/  @P0 PRMT R3, R22, 0x654, R3 ;  /* 0x0000065416030816 */ /* 0x000fc80000000003 */
[----:B------:R0:W-:Y:S01]  /*2940*/  @P0 SYNCS.ARRIVE.TRANS64.RED.A1T0 RZ, [R3+URZ], RZ ;  /* 0x000000ff03ff09a7 */ /* 0x0001e2000810043f */
[----:B------:R-:W-:-:S13]  /*2950*/  ISETP.GT.U32.AND P0, PT, R18, 0x1, PT ;  /* 0x000000011200780c */ /* 0x000fda0003f04070 */
[----:B0-----:R-:W-:Y:S05]  /*2960*/  @P0 BRA `(.L_x_30) ;  /* 0x0000000000040947 */ /* 0x001fea0003800000 */
[----:B------:R-:W-:Y:S01]  /*2970*/  BPT.TRAP 0x1 ;  /* 0x000000040000795c */ /* 0x000fe20000300000 */
.L_x_30:
[----:B------:R-:W-:Y:S01]  /*2980*/  IMAD.SHL.U32 R103, R103, 0x40, RZ ;  /* 0x0000004067677824 */ /* 0x000fe200078e00ff */
[----:B------:R-:W-:Y:S01]  /*2990*/  ULDC UR6, c[0x0][0x288] ;  /* 0x0000a20000067ab9 */ /* 0x000fe20000000800 */
[----:B------:R-:W-:Y:S01]  /*29a0*/  SHF.R.S32.HI R21, RZ, 0x1f, R23 ;  /* 0x0000001fff157819 */ /* 0x000fe20000011417 */
[----:B------:R-:W-:Y:S01]  /*29b0*/  IMAD.SHL.U32 R3, R111, 0x100, RZ ;  /* 0x000001006f037824 */ /* 0x000fe200078e00ff */
[----:B------:R-:W-:Y:S01]  /*29c0*/  ULDC.64 UR4, c[0x0][0x5d0] ;  /* 0x0001740000047ab9 */ /* 0x000fe20000000a00 */
[----:B------:R-:W-:Y:S01]  /*29d0*/  LOP3.LUT R10, R103, 0x6, R98, 0xf8, !PT ;  /* 0x00000006670a7812 */ /* 0x000fe200078ef862 */
[----:B------:R-:W-:Y:S01]  /*29e0*/  IMAD.WIDE R110, R111, 0x100, R88 ;  /* 0x000001006f6e7825 */ /* 0x000fe200078e0258 */
[----:B------:R-:W-:Y:S01]  /*29f0*/  ISETP.GE.AND P0, PT, R103, UR6, PT ;  /* 0x0000000667007c0c */ /* 0x000fe2000bf06270 */
[----:B------:R-:W-:Y:S01]  /*2a00*/  ULDC UR6, c[0x0][0x284] ;  /* 0x0000a10000067ab9 */ /* 0x000fe20000000800 */
[----:B------:R-:W-:Y:S01]  /*2a10*/  SHF.R.S32.HI R11, RZ, 0x1f, R10 ;  /* 0x0000001fff0b7819 */ /* 0x000fe2000001140a */
[----:B------:R-:W-:Y:S01]  /*2a20*/  IMAD R0, R21, UR4, RZ ;  /* 0x0000000415007c24 */ /* 0x000fe2000f8e02ff */
[----:B------:R-:W-:-:S03]  /*2a30*/  ISETP.GE.OR P0, PT, R3, UR6, P0 ;  /* 0x0000000603007c0c */ /* 0x000fc60008706670 */
[C---:B------:R-:W-:Y:S02]  /*2a40*/  IMAD R7, R23.reuse, UR5, R0 ;  /* 0x0000000517077c24 */ /* 0x040fe4000f8e0200 */
[----:B------:R-:W-:Y:S01]  /*2a50*/  IMAD.WIDE.U32 R4, R23, UR4, R10 ;  /* 0x0000000417047c25 */ /* 0x000fe2000f8e000a */
[----:B------:R-:W-:-:S03]  /*2a60*/  ULDC.64 UR4, c[0x0][0x5c8] ;  /* 0x0001720000047ab9 */ /* 0x000fc60000000a00 */
[----:B------:R-:W-:Y:S02]  /*2a70*/  IMAD R9, R111, UR4, RZ ;  /* 0x000000046f097c24 */ /* 0x000fe4000f8e02ff */
[----:B------:R-:W-:Y:S02]  /*2a80*/  IMAD.IADD R5, R5, 0x1, R7 ;  /* 0x0000000105057824 */ /* 0x000fe400078e0207 */
[C---:B------:R-:W-:Y:S02]  /*2a90*/  IMAD R9, R110.reuse, UR5, R9 ;  /* 0x000000056e097c24 */ /* 0x040fe4000f8e0209 */
[----:B------:R-:W-:-:S04]  /*2aa0*/  IMAD.WIDE.U32 R112, R110, UR4, R4 ;  /* 0x000000046e707c25 */ /* 0x000fc8000f8e0004 */
[----:B------:R-:W-:Y:S01]  /*2ab0*/  IMAD.MOV.U32 R0, RZ, RZ, -0x1 ;  /* 0xffffffffff007424 */ /* 0x000fe200078e00ff */
[----:B------:R-:W-:Y:S06]  /*2ac0*/  @P0 BRA `(.L_x_32) ;  /* 0x0000004800980947 */ /* 0x000fec0003800000 */
[----:B-----5:R-:W-:Y:S01]  /*2ad0*/  FSETP.NEU.AND P1, PT, R91, RZ, PT ;  /* 0x000000ff5b00720b */ /* 0x020fe20003f2d000 */
[----:B------:R-:W-:Y:S01]  /*2ae0*/  IMAD.IADD R4, R92, 0x1, -R103 ;  /* 0x000000015c047824 */ /* 0x000fe200078e0a67 */
[----:B------:R-:W-:Y:S01]  /*2af0*/  BSSY B0, `(.L_x_32) ;  /* 0x00004a3000007945 */ /* 0x000fe20003800000 */
[----:B------:R-:W-:Y:S02]  /*2b00*/  IMAD.IADD R3, R102, 0x1, -R3 ;  /* 0x0000000166037824 */ /* 0x000fe400078e0a03 */
[----:B------:R-:W-:Y:S01]  /*2b10*/  IMAD.IADD R115, R113, 0x1, R9 ;  /* 0x0000000171737824 */ /* 0x000fe200078e0209 */
[----:B------:R-:W-:-:S04]  /*2b20*/  ISETP.GT.AND P6, PT, R4, RZ, PT ;  /* 0x000000ff0400720c */ /* 0x000fc80003fc4270 */
[----:B------:R-:W-:-:S03]  /*2b30*/  ISETP.GT.AND P0, PT, R3, RZ, P6 ;  /* 0x000000ff0300720c */ /* 0x000fc60003704270 */
[----:B------:R-:W-:Y:S10]  /*2b40*/  @!P1 BRA `(.L_x_33) ;  /* 0x0000003400089947 */ /* 0x000ff40003800000 */
[----:B------:R-:W0:Y:S01]  /*2b50*/  LDC.64 R14, c[0x0][0x5b8] ;  /* 0x00016e00ff0e7b82 */ /* 0x000e220000000a00 */
[----:B------:R-:W-:-:S07]  /*2b60*/  ULDC.64 UR4, c[0x0][0x5c0] ;  /* 0x0001700000047ab9 */ /* 0x000fce0000000a00 */
[----:B------:R-:W1:Y:S08]  /*2b70*/  LDC.64 R108, c[0x0][0x5b0] ;  /* 0x00016c00ff6c7b82 */ /* 0x000e700000000a00 */
[----:B------:R-:W2:Y:S01]  /*2b80*/  LDC.64 R12, c[0x0][0x5a8] ;  /* 0x00016a00ff0c7b82 */ /* 0x000ea20000000a00 */
[-C--:B0-----:R-:W-:Y:S02]  /*2b90*/  IMAD R6, R21, R14.reuse, RZ ;  /* 0x0000000e15067224 */ /* 0x081fe400078e02ff */
[----:B------:R-:W-:-:S04]  /*2ba0*/  IMAD.WIDE.U32 R106, R23, R14, R10 ;  /* 0x0000000e176a7225 */ /* 0x000fc800078e000a */
[----:B------:R-:W-:Y:S02]  /*2bb0*/  IMAD R103, R23, R15, R6 ;  /* 0x0000000f17677224 */ /* 0x000fe400078e0206 */
[-C--:B-1----:R-:W-:Y:S02]  /*2bc0*/  IMAD R5, R111, R108.reuse, RZ ;  /* 0x0000006c6f057224 */ /* 0x082fe400078e02ff */
[----:B------:R-:W-:Y:S02]  /*2bd0*/  IMAD.IADD R105, R107, 0x1, R103 ;  /* 0x000000016b697824 */ /* 0x000fe400078e0267 */
[----:B------:R-:W-:Y:S02]  /*2be0*/  IMAD.MOV.U32 R104, RZ, RZ, R106 ;  /* 0x000000ffff687224 */ /* 0x000fe400078e006a */
[C---:B------:R-:W-:Y:S02]  /*2bf0*/  IMAD R113, R110.reuse, R109, R5 ;  /* 0x0000006d6e717224 */ /* 0x040fe400078e0205 */
[----:B------:R-:W-:-:S04]  /*2c00*/  IMAD.WIDE.U32 R6, R110, R108, R104 ;  /* 0x0000006c6e067225 */ /* 0x000fc800078e0068 */
[----:B------:R-:W-:Y:S01]  /*2c10*/  IMAD.IADD R5, R7, 0x1, R113 ;  /* 0x0000000107057824 */ /* 0x000fe200078e0271 */
[----:B--2---:R-:W-:-:S04]  /*2c20*/  LEA R8, P1, R6, R12, 0x1 ;  /* 0x0000000c06087211 */ /* 0x004fc800078208ff */
[----:B------:R-:W-:-:S05]  /*2c30*/  LEA.HI.X R9, R6, R13, R5, 0x1, P1 ;  /* 0x0000000d06097211 */ /* 0x000fca00008f0c05 */
[----:B------:R0:W2:Y:S01]  /*2c40*/  @P0 LDG.E.LTC128B.U16 R5, desc[UR36][R8.64] ;  /* 0x0000002408050981 */ /* 0x0000a2000c1e1520 */
[----:B------:R-:W-:Y:S01]  /*2c50*/  ISETP.GT.AND P4, PT, R4, 0x1, PT ;  /* 0x000000010400780c */ /* 0x000fe20003f84270 */
[----:B------:R-:W-:Y:S01]  /*2c60*/  IMAD.WIDE.U32 R6, R110, R108, R10 ;  /* 0x0000006c6e067225 */ /* 0x000fe200078e000a */
[----:B------:R-:W-:Y:S02]  /*2c70*/  BSSY B1, `(.L_x_34) ;  /* 0x0000013000017945 */ /* 0x000fe40003800000 */
[----:B------:R-:W-:Y:S01]  /*2c80*/  P2R R119, PR, RZ, 0x10 ;  /* 0x00000010ff777803 */ /* 0x000fe20000000000 */
[----:B------:R-:W-:Y:S02]  /*2c90*/  IMAD.IADD R7, R113, 0x1, R7 ;  /* 0x0000000171077824 */ /* 0x000fe400078e0207 */
[----:B------:R-:W-:Y:S02]  /*2ca0*/  IMAD.SHL.U32 R114, R108, 0x8, RZ ;  /* 0x000000086c727824 */ /* 0x000fe400078e00ff */
[----:B------:R-:W-:-:S04]  /*2cb0*/  IMAD.WIDE.U32 R6, R23, R14, R6 ;  /* 0x0000000e17067225 */ /* 0x000fc800078e0006 */
[----:B------:R-:W-:Y:S01]  /*2cc0*/  IMAD.IADD R7, R103, 0x1, R7 ;  /* 0x0000000167077824 */ /* 0x000fe200078e0207 */
[----:B0-----:R-:W-:-:S04]  /*2cd0*/  LEA R8, P2, R6, R12, 0x1 ;  /* 0x0000000c06087211 */ /* 0x001fc800078408ff */
[----:B------:R-:W-:Y:S01]  /*2ce0*/  LEA.HI.X R9, R6, R13, R7, 0x1, P2 ;  /* 0x0000000d06097211 */ /* 0x000fe200010f0c07 */
[----:B--2---:R-:W-:-:S05]  /*2cf0*/  HADD2.F32 R20, -RZ, R5.H0_H0 ;  /* 0x20000005ff147230 */ /* 0x004fca0000004100 */
[----:B------:R-:W-:Y:S01]  /*2d00*/  FMUL R15, R20, R91 ;  /* 0x0000005b140f7220 */ /* 0x000fe20000400000 */
[----:B------:R-:W-:-:S03]  /*2d10*/  LEA R20, P1, R112, UR4, 0x1 ;  /* 0x0000000470147c11 */ /* 0x000fc6000f8208ff */
[----:B------:R-:W-:Y:S01]  /*2d20*/  FFMA R15, R56, R90, R15 ;  /* 0x0000005a380f7223 */ /* 0x000fe2000000000f */
[----:B------:R-:W-:Y:S02]  /*2d30*/  LEA.HI.X R21, R112, UR5, R115, 0x1, P1 ;  /* 0x0000000570157c11 */ /* 0x000fe400088f0c73 */
[----:B------:R-:W-:Y:S02]  /*2d40*/  ISETP.GT.AND P1, PT, R3, RZ, P4 ;  /* 0x000000ff0300720c */ /* 0x000fe40002724270 */
[----:B------:R-:W-:Y:S02]  /*2d50*/  F2FP.F16.F32.PACK_AB R15, RZ, R15 ;  /* 0x0000000fff0f723e */ /* 0x000fe400000000ff */
[----:B------:R-:W-:-:S03]  /*2d60*/  SHF.L.U64.HI R115, R108, 0x3, R109 ;  /* 0x000000036c737819 */ /* 0x000fc6000001026d */
[----:B------:R0:W-:Y:S06]  /*2d70*/  @P0 STG.E.U16 desc[UR36][R20.64], R15 ;  /* 0x0000000f14000986 */ /* 0x0001ec000c101524 */
[----:B------:R-:W-:Y:S05]  /*2d80*/  @!P1 BRA `(.L_x_35) ;  /* 0x0000000000049947 */ /* 0x000fea0003800000 */
[----:B------:R1:W5:Y:S02]  /*2d90*/  LDG.E.LTC128B.U16 R5, desc[UR36][R8.64+0x2] ;  /* 0x0000022408057981 */ /* 0x000364000c1e1520 */
.L_x_35:
[----:B------:R-:W-:Y:S05]  /*2da0*/  BSYNC B1 ;  /* 0x0000000000017941 */ /* 0x000fea0003800000 */
.L_x_34:
[----:B-----5:R-:W-:Y:S01]  /*2db0*/  HADD2.F32 R6, -RZ, R5.H0_H0 ;  /* 0x20000005ff067230 */ /* 0x020fe20000004100 */
[----:B------:R-:W-:Y:S01]  /*2dc0*/  ISETP.GT.AND P0, PT, R3, 0x8, P6 ;  /* 0x000000080300780c */ /* 0x000fe20003704270 */
[----:B------:R-:W-:Y:S01]  /*2dd0*/  IMAD.WIDE.U32 R116, R110, R108, R114 ;  /* 0x0000006c6e747225 */ /* 0x000fe200078e0072 */
[----:B0-----:R-:W-:-:S03]  /*2de0*/  PRMT R15, R5, 0x7610, R15 ;  /* 0x00007610050f7816 */ /* 0x001fc6000000000f */
[----:B------:R-:W-:Y:S01]  /*2df0*/  FMUL R6, R6, R91 ;  /* 0x0000005b06067220 */ /* 0x000fe20000400000 */
[----:B------:R-:W-:Y:S01]  /*2e00*/  IMAD.IADD R113, R113, 0x1, R117 ;  /* 0x0000000171717824 */ /* 0x000fe200078e0275 */
[----:B------:R-:W-:Y:S02]  /*2e10*/  IADD3 R7, P2, R106, R116, RZ ;  /* 0x000000746a077210 */ /* 0x000fe40007f5e0ff */
[----:B------:R-:W-:-:S03]  /*2e20*/  FFMA R57, R57, R90, R6 ;  /* 0x0000005a39397223 */ /* 0x000fc60000000006 */
[----:B------:R-:W-:Y:S01]  /*2e30*/  IMAD.X R56, R113, 0x1, R105, P2 ;  /* 0x0000000171387824 */ /* 0x000fe200010e0669 */
[C---:B------:R-:W-:Y:S02]  /*2e40*/  LEA R6, P2, R7.reuse, R12, 0x1 ;  /* 0x0000000c07067211 */ /* 0x040fe400078408ff */
[----:B------:R-:W-:Y:S02]  /*2e50*/  F2FP.F16.F32.PACK_AB R57, RZ, R57 ;  /* 0x00000039ff39723e */ /* 0x000fe400000000ff */
[----:B------:R-:W-:-:S03]  /*2e60*/  LEA.HI.X R7, R7, R13, R56, 0x1, P2 ;  /* 0x0000000d07077211 */ /* 0x000fc600010f0c38 */
[----:B------:R0:W-:Y:S04]  /*2e70*/  @P1 STG.E.U16 desc[UR36][R20.64+0x2], R57 ;  /* 0x0000023914001986 */ /* 0x0001e8000c101524 */
[----:B------:R-:W2:Y:S01]  /*2e80*/  @P0 LDG.E.LTC128B.U16 R15, desc[UR36][R6.64] ;  /* 0x00000024060f0981 */ /* 0x000ea2000c1e1520 */
[----:B------:R-:W-:Y:S01]  /*2e90*/  IMAD.SHL.U32 R121, R96, 0x2, RZ ;  /* 0x0000000260797824 */ /* 0x000fe200078e00ff */
[----:B------:R-:W-:Y:S01]  /*2ea0*/  IADD3 R116, P1, R10, R116, RZ ;  /* 0x000000740a747210 */ /* 0x000fe20007f3e0ff */
[----:B------:R-:W-:Y:S01]  /*2eb0*/  BSSY B1, `(.L_x_36) ;  /* 0x0000011000017945 */ /* 0x000fe20003800000 */
[----:B------:R-:W-:Y:S02]  /*2ec0*/  SHF.L.U64.HI R123, R96, 0x1, R95 ;  /* 0x00000001607b7819 */ /* 0x000fe4000001025f */
[----:B------:R-:W-:Y:S01]  /*2ed0*/  IADD3 R112, P2, R121, R20, RZ ;  /* 0x0000001479707210 */ /* 0x000fe20007f5e0ff */
[----:B------:R-:W-:Y:S01]  /*2ee0*/  IMAD.X R117, R11, 0x1, R113, P1 ;  /* 0x000000010b757824 */ /* 0x000fe200008e0671 */
[----:B------:R-:W-:-:S03]  /*2ef0*/  ISETP.GT.AND P1, PT, R3, 0x8, P4 ;  /* 0x000000080300780c */ /* 0x000fc60002724270 */
[----:B------:R-:W-:Y:S02]  /*2f00*/  IMAD.X R113, R123, 0x1, R21, P2 ;  /* 0x000000017b717824 */ /* 0x000fe400010e0615 */
[----:B------:R-:W-:-:S04]  /*2f10*/  IMAD.WIDE.U32 R116, R23, R14, R116 ;  /* 0x0000000e17747225 */ /* 0x000fc800078e0074 */
[----:B0-----:R-:W-:Y:S02]  /*2f20*/  IMAD.IADD R57, R103, 0x1, R117 ;  /* 0x0000000167397824 */ /* 0x001fe400078e0275 */
[----:B--2---:R-:W-:-:S05]  /*2f30*/  HADD2.F32 R56, -RZ, R15.H0_H0 ;  /* 0x2000000fff387230 */ /* 0x004fca0000004100 */
[----:B------:R-:W-:Y:S01]  /*2f40*/  FMUL R5, R56, R91 ;  /* 0x0000005b38057220 */ /* 0x000fe20000400000 */
[----:B------:R-:W-:-:S03]  /*2f50*/  LEA R56, P3, R116, R12, 0x1 ;  /* 0x0000000c74387211 */ /* 0x000fc600078608ff */
[----:B------:R-:W-:Y:S01]  /*2f60*/  FFMA R5, R58, R90, R5 ;  /* 0x0000005a3a057223 */ /* 0x000fe20000000005 */
[----:B------:R-:W-:-:S04]  /*2f70*/  LEA.HI.X R57, R116, R13, R57, 0x1, P3 ;  /* 0x0000000d74397211 */ /* 0x000fc800018f0c39 */
[----:B------:R-:W-:-:S05]  /*2f80*/  F2FP.F16.F32.PACK_AB R5, RZ, R5 ;  /* 0x00000005ff05723e */ /* 0x000fca00000000ff */
[----:B------:R0:W-:Y:S01]  /*2f90*/  @P0 STG.E.U16 desc[UR36][R112.64], R5 ;  /* 0x0000000570000986 */ /* 0x0001e2000c101524 */
[----:B------:R-:W-:Y:S05]  /*2fa0*/  @!P1 BRA `(.L_x_37) ;  /* 0x0000000000049947 */ /* 0x000fea0003800000 */
[----:B------:R2:W5:Y:S02]  /*2fb0*/  LDG.E.LTC128B.U16 R15, desc[UR36][R56.64+0x2] ;  /* 0x00000224380f7981 */ /* 0x000564000c1e1520 */
.L_x_37:
[----:B------:R-:W-:Y:S05]  /*2fc0*/  BSYNC B1 ;  /* 0x0000000000017941 */ /* 0x000fea0003800000 */
.L_x_36:
[----:B-----5:R-:W-:Y:S01]  /*2fd0*/  HADD2.F32 R6, -RZ, R15.H0_H0 ;  /* 0x2000000fff067230 */ /* 0x020fe20000004100 */
[----:B------:R-:W-:Y:S01]  /*2fe0*/  ISETP.GT.AND P4, PT, R4, 0x8, PT ;  /* 0x000000080400780c */ /* 0x000fe20003f84270 */
[----:B------:R-:W-:Y:S01]  /*2ff0*/  IMAD.MOV.U32 R58, RZ, RZ, R112 ;  /* 0x000000ffff3a7224 */ /* 0x000fe200078e0070 */
[----:B------:R-:W-:Y:S01]  /*3000*/  BSSY B1, `(.L_x_38) ;  /* 0x000000b000017945 */ /* 0x000fe20003800000 */
[----:B------:R-:W-:Y:S01]  /*3010*/  PRMT R116, R15, 0x7610, R116 ;  /* 0x000076100f747816 */ /* 0x000fe20000000074 */
[----:B------:R-:W-:Y:S01]  /*3020*/  FMUL R6, R6, R91 ;  /* 0x0000005b06067220 */ /* 0x000fe20000400000 */
[----:B------:R-:W-:Y:S02]  /*3030*/  ISETP.GT.AND P0, PT, R3, RZ, P4 ;  /* 0x000000ff0300720c */ /* 0x000fe40002704270 */
[----:B------:R-:W-:Y:S01]  /*3040*/  P2R R117, PR, RZ, 0x10 ;  /* 0x00000010ff757803 */ /* 0x000fe20000000000 */
[----:B------:R-:W-:Y:S01]  /*3050*/  FFMA R6, R59, R90, R6 ;  /* 0x0000005a3b067223 */ /* 0x000fe20000000006 */
[----:B------:R-:W-:-:S04]  /*3060*/  IMAD.MOV.U32 R59, RZ, RZ, R113 ;  /* 0x000000ffff3b7224 */ /* 0x000fc800078e0071 */
[----:B------:R-:W-:-:S05]  /*3070*/  F2FP.F16.F32.PACK_AB R6, RZ, R6 ;  /* 0x00000006ff06723e */ /* 0x000fca00000000ff */
[----:B------:R3:W-:Y:S01]  /*3080*/  @P1 STG.E.U16 desc[UR36][R58.64+0x2], R6 ;  /* 0x000002063a001986 */ /* 0x0007e2000c101524 */
[----:B------:R-:W-:Y:S05]  /*3090*/  @!P0 BRA `(.L_x_39) ;  /* 0x0000000000048947 */ /* 0x000fea0003800000 */
[----:B------:R4:W5:Y:S02]  /*30a0*/  LDG.E.LTC128B.U16 R116, desc[UR36][R8.64+0x10] ;  /* 0x0000102408747981 */ /* 0x000964000c1e1520 */
.L_x_39:
[----:B------:R-:W-:Y:S05]  /*30b0*/  BSYNC B1 ;  /* 0x0000000000017941 */ /* 0x000fea0003800000 */
.L_x_38:
[----:B---3-5:R-:W-:Y:S01]  /*30c0*/  HADD2.F32 R6, -RZ, R116.H0_H0 ;  /* 0x20000074ff067230 */ /* 0x028fe20000004100 */
[C---:B0-----:R-:W-:Y:S01]  /*30d0*/  SHF.L.U64.HI R5, R97.reuse, 0x1, R94 ;  /* 0x0000000161057819 */ /* 0x041fe2000001025e */
[----:B------:R-:W-:Y:S01]  /*30e0*/  IMAD.SHL.U32 R15, R97, 0x2, RZ ;  /* 0x00000002610f7824 */ /* 0x000fe200078e00ff */
[----:B------:R-:W-:Y:S01]  /*30f0*/  ISETP.GT.AND P3, PT, R4, 0x9, PT ;  /* 0x000000090400780c */ /* 0x000fe20003f64270 */
[----:B------:R-:W-:Y:S01]  /*3100*/  BSSY B1, `(.L_x_40) ;  /* 0x000000b000017945 */ /* 0x000fe20003800000 */
[----:B------:R-:W-:Y:S02]  /*3110*/  FMUL R7, R6, R91 ;  /* 0x0000005b06077220 */ /* 0x000fe40000400000 */
[----:B------:R-:W-:Y:S02]  /*3120*/  IADD3 R6, P1, P2, R15, R20, R121 ;  /* 0x000000140f067210 */ /* 0x000fe40007a3e079 */
[----:B------:R-:W-:Y:S01]  /*3130*/  FFMA R60, R60, R90, R7 ;  /* 0x0000005a3c3c7223 */ /* 0x000fe20000000007 */
[----:B------:R-:W-:-:S02]  /*3140*/  P2R R120, PR, RZ, 0x8 ;  /* 0x00000008ff787803 */ /* 0x000fc40000000000 */
[----:B------:R-:W-:Y:S02]  /*3150*/  IADD3.X R7, R5, R21, R123, P1, P2 ;  /* 0x0000001505077210 */ /* 0x000fe40000fe447b */
[----:B------:R-:W-:Y:S02]  /*3160*/  F2FP.F16.F32.PACK_AB R60, RZ, R60 ;  /* 0x0000003cff3c723e */ /* 0x000fe400000000ff */
[----:B------:R-:W-:-:S03]  /*3170*/  ISETP.GT.AND P1, PT, R3, RZ, P3 ;  /* 0x000000ff0300720c */ /* 0x000fc60001f24270 */
[----:B------:R0:W-:Y:S10]  /*3180*/  @P0 STG.E.U16 desc[UR36][R20.64+0x10], R60 ;  /* 0x0000103c14000986 */ /* 0x0001f4000c101524 */
[----:B------:R-:W-:Y:S05]  /*3190*/  @!P1 BRA `(.L_x_41) ;  /* 0x0000000000049947 */ /* 0x000fea0003800000 */
[----:B------:R3:W5:Y:S02]  /*31a0*/  LDG.E.LTC128B.U16 R116, desc[UR36][R8.64+0x12] ;  /* 0x0000122408747981 */ /* 0x000764000c1e1520 */
.L_x_41:
[----:B------:R-:W-:Y:S05]  /*31b0*/  BSYNC B1 ;  /* 0x0000000000017941 */ /* 0x000fea0003800000 */
.L_x_40:
[----:B0----5:R-:W-:Y:S01]  /*31c0*/  HADD2.F32 R60, -RZ, R116.H0_H0 ;  /* 0x20000074ff3c7230 */ /* 0x021fe20000004100 */
[----:B------:R-:W-:Y:S01]  /*31d0*/  ISETP.GT.AND P0, PT, R3, 0x8, P4 ;  /* 0x000000080300780c */ /* 0x000fe20002704270 */
[----:B------:R-:W-:Y:S03]  /*31e0*/  BSSY B1, `(.L_x_42) ;  /* 0x0000007000017945 */ /* 0x000fe60003800000 */
[----:B------:R-:W-:-:S04]  /*31f0*/  FMUL R60, R60, R91 ;  /* 0x0000005b3c3c7220 */ /* 0x000fc80000400000 */
[----:B------:R-:W-:-:S05]  /*3200*/  FFMA R60, R61, R90, R60 ;  /* 0x0000005a3d3c7223 */ /* 0x000fca000000003c */
[----:B------:R-:W-:-:S05]  /*3210*/  F2FP.F16.F32.PACK_AB R60, RZ, R60 ;  /* 0x0000003cff3c723e */ /* 0x000fca00000000ff */
[----:B------:R0:W-:Y:S01]  /*3220*/  @P1 STG.E.U16 desc[UR36][R20.64+0x12], R60 ;  /* 0x0000123c14001986 */ /* 0x0001e2000c101524 */
[----:B------:R-:W-:Y:S05]  /*3230*/  @!P0 BRA `(.L_x_43) ;  /* 0x0000000000048947 */ /* 0x000fea0003800000 */
[----:B------:R0:W5:Y:S02]  /*3240*/  LDG.E.LTC128B.U16 R116, desc[UR36][R56.64+0x10] ;  /* 0x0000102438747981 */ /* 0x000164000c1e1520 */
.L_x_43:
[----:B------:R-:W-:Y:S05]  /*3250*/  BSYNC B1 ;  /* 0x0000000000017941 */ /* 0x000fea0003800000 */
.L_x_42:
        /* <DEDUP_REMOVED lines=9> */
.L_x_45:
[----:B------:R-:W-:Y:S05]  /*32f0*/  BSYNC B1 ;  /* 0x0000000000017941 */ /* 0x000fea0003800000 */
.L_x_44:
[----:B-----5:R-:W-:Y:S01]  /*3300*/  HADD2.F32 R60, -RZ, R116.H0_H0 ;  /* 0x20000074ff3c7230 */ /* 0x020fe20000004100 */
[----:B------:R-:W-:Y:S01]  /*3310*/  IADD3 R123, P0, R110, 0x80, RZ ;  /* 0x000000806e7b7810 */ /* 0x000fe20007f1e0ff */
[----:B------:R-:W-:Y:S01]  /*3320*/  BSSY B1, `(.L_x_46) ;  /* 0x000000b000017945 */ /* 0x000fe20003800000 */
[----:B------:R-:W-:Y:S02]  /*3330*/  ISETP.GT.AND P2, PT, R4, 0x10, PT ;  /* 0x000000100400780c */ /* 0x000fe40003f44270 */
[----:B------:R-:W-:Y:S01]  /*3340*/  FMUL R60, R60, R91 ;  /* 0x0000005b3c3c7220 */ /* 0x000fe20000400000 */
[----:B------:R-:W-:Y:S01]  /*3350*/  IMAD.X R111, RZ, RZ, R111, P0 ;  /* 0x000000ffff6f7224 */ /* 0x000fe200000e066f */
[----:B------:R-:W-:Y:S02]  /*3360*/  ISETP.GT.AND P0, PT, R3, RZ, P2 ;  /* 0x000000ff0300720c */ /* 0x000fe40001704270 */
[----:B------:R-:W-:Y:S01]  /*3370*/  FFMA R60, R63, R90, R60 ;  /* 0x0000005a3f3c7223 */ /* 0x000fe2000000003c */
[----:B------:R-:W-:-:S04]  /*3380*/  P2R R121, PR, RZ, 0x4 ;  /* 0x00000004ff797803 */ /* 0x000fc80000000000 */
[----:B------:R-:W-:-:S05]  /*3390*/  F2FP.F16.F32.PACK_AB R60, RZ, R60 ;  /* 0x0000003cff3c723e */ /* 0x000fca00000000ff */
[----:B------:R0:W-:Y:S01]  /*33a0*/  @P1 STG.E.U16 desc[UR36][R58.64+0x12], R60 ;  /* 0x0000123c3a001986 */ /* 0x0001e2000c101524 */
[----:B------:R-:W-:Y:S05]  /*33b0*/  @!P0 BRA `(.L_x_47) ;  /* 0x0000000000048947 */ /* 0x000fea0003800000 */
[----:B------:R0:W5:Y:S02]  /*33c0*/  LDG.E.LTC128B.U16 R116, desc[UR36][R8.64+0x20] ;  /* 0x0000202408747981 */ /* 0x000164000c1e1520 */
.L_x_47:
[----:B------:R-:W-:Y:S05]  /*33d0*/  BSYNC B1 ;  /* 0x0000000000017941 */ /* 0x000fea0003800000 */
.L_x_46:
[----:B0----5:R-:W-:Y:S01]  /*33e0*/  HADD2.F32 R60, -RZ, R116.H0_H0 ;  /* 0x20000074ff3c7230 */ /* 0x021fe20000004100 */
[----:B------:R-:W-:Y:S01]  /*33f0*/  ISETP.GT.AND P1, PT, R4, 0x11, PT ;  /* 0x000000110400780c */ /* 0x000fe20003f24270 */
[-C--:B------:R-:W-:Y:S01]  /*3400*/  IMAD.WIDE.U32 R62, R123, R108.reuse, R10 ;  /* 0x0000006c7b3e7225 */ /* 0x080fe200078e000a */
[----:B------:R-:W-:Y:S03]  /*3410*/  BSSY B1, `(.L_x_48) ;  /* 0x0000021000017945 */ /* 0x000fe60003800000 */
[----:B------:R-:W-:Y:S01]  /*3420*/  FMUL R61, R60, R91 ;  /* 0x0000005b3c3d7220 */ /* 0x000fe20000400000 */
[----:B------:R-:W-:-:S03]  /*3430*/  IMAD R60, R111, R108, RZ ;  /* 0x0000006c6f3c7224 */ /* 0x000fc600078e02ff */
[----:B------:R-:W-:Y:S01]  /*3440*/  FFMA R61, R64, R90, R61 ;  /* 0x0000005a403d7223 */ /* 0x000fe2000000003d */
[----:B------:R-:W-:-:S04]  /*3450*/  IMAD R107, R123, R109, R60 ;  /* 0x0000006d7b6b7224 */ /* 0x000fc800078e023c */
[----:B------:R-:W-:Y:S01]  /*3460*/  F2FP.F16.F32.PACK_AB R61, RZ, R61 ;  /* 0x0000003dff3d723e */ /* 0x000fe200000000ff */
[----:B------:R-:W-:-:S03]  /*3470*/  IMAD.IADD R63, R107, 0x1, R63 ;  /* 0x000000016b3f7824 */ /* 0x000fc600078e023f */
[----:B------:R-:W-:Y:S01]  /*3480*/  PRMT R64, R61, 0x7610, R64 ;  /* 0x000076103d407816 */ /* 0x000fe20000000040 */
[----:B------:R-:W-:-:S04]  /*3490*/  IMAD.WIDE.U32 R60, R123, R108, R104 ;  /* 0x0000006c7b3c7225 */ /* 0x000fc800078e0068 */
[----:B------:R0:W-:Y:S01]  /*34a0*/  @P0 STG.E.U16 desc[UR36][R20.64+0x20], R64 ;  /* 0x0000204014000986 */ /* 0x0001e2000c101524 */
[----:B------:R-:W-:Y:S01]  /*34b0*/  IMAD.WIDE.U32 R110, R23, R14, R62 ;  /* 0x0000000e176e7225 */ /* 0x000fe200078e003e */
[----:B------:R-:W-:-:S03]  /*34c0*/  LEA R62, P0, R60, R12, 0x1 ;  /* 0x0000000c3c3e7211 */ /* 0x000fc600078008ff */
[----:B------:R-:W-:Y:S02]  /*34d0*/  IMAD.IADD R61, R61, 0x1, R107 ;  /* 0x000000013d3d7824 */ /* 0x000fe400078e026b */
[----:B------:R-:W-:-:S03]  /*34e0*/  IMAD.WIDE.U32 R108, R123, R108, R114 ;  /* 0x0000006c7b6c7225 */ /* 0x000fc600078e0072 */
[----:B------:R-:W-:Y:S01]  /*34f0*/  LEA.HI.X R63, R60, R13, R61, 0x1, P0 ;  /* 0x0000000d3c3f7211 */ /* 0x000fe200000f0c3d */
[----:B------:R-:W-:Y:S01]  /*3500*/  IMAD.IADD R61, R103, 0x1, R111 ;  /* 0x00000001673d7824 */ /* 0x000fe200078e026f */
[----:B------:R-:W-:Y:S01]  /*3510*/  LEA R60, P0, R110, R12, 0x1 ;  /* 0x0000000c6e3c7211 */ /* 0x000fe200078008ff */
[----:B------:R-:W-:-:S03]  /*3520*/  IMAD.IADD R107, R107, 0x1, R109 ;  /* 0x000000016b6b7824 */ /* 0x000fc600078e026d */
[----:B------:R-:W-:Y:S02]  /*3530*/  LEA.HI.X R61, R110, R13, R61, 0x1, P0 ;  /* 0x0000000d6e3d7211 */ /* 0x000fe400000f0c3d */
[----:B------:R-:W-:-:S05]  /*3540*/  IADD3 R106, P0, R106, R108, RZ ;  /* 0x0000006c6a6a7210 */ /* 0x000fca0007f1e0ff */
[----:B0-----:R-:W-:Y:S01]  /*3550*/  IMAD.X R64, R107, 0x1, R105, P0 ;  /* 0x000000016b407824 */ /* 0x001fe200000e0669 */
[----:B------:R-:W-:-:S05]  /*3560*/  IADD3 R104, P0, R10, R108, RZ ;  /* 0x0000006c0a687210 */ /* 0x000fca0007f1e0ff */
[----:B------:R-:W-:Y:S01]  /*3570*/  IMAD.X R105, R11, 0x1, R107, P0 ;  /* 0x000000010b697824 */ /* 0x000fe200000e066b */
[----:B------:R-:W-:Y:S01]  /*3580*/  LEA R10, P0, R106, R12, 0x1 ;  /* 0x0000000c6a0a7211 */ /* 0x000fe200078008ff */
[----:B------:R-:W-:-:S03]  /*3590*/  IMAD.WIDE.U32 R104, R23, R14, R104 ;  /* 0x0000000e17687225 */ /* 0x000fc600078e0068 */
[----:B------:R-:W-:Y:S01]  /*35a0*/  LEA.HI.X R11, R106, R13, R64, 0x1, P0 ;  /* 0x0000000d6a0b7211 */ /* 0x000fe200000f0c40 */
[----:B------:R-:W-:Y:S01]  /*35b0*/  IMAD.IADD R103, R103, 0x1, R105 ;  /* 0x0000000167677824 */ /* 0x000fe200078e0269 */
[----:B------:R-:W-:-:S04]  /*35c0*/  LEA R12, P0, R104, R12, 0x1 ;  /* 0x0000000c680c7211 */ /* 0x000fc800078008ff */
[----:B------:R-:W-:Y:S02]  /*35d0*/  LEA.HI.X R13, R104, R13, R103, 0x1, P0 ;  /* 0x0000000d680d7211 */ /* 0x000fe400000f0c67 */
[----:B------:R-:W-:Y:S02]  /*35e0*/  ISETP.GT.AND P0, PT, R3, RZ, P1 ;  /* 0x000000ff0300720c */ /* 0x000fe40000f04270 */
[----:B------:R-:W-:-:S11]  /*35f0*/  P2R R103, PR, RZ, 0x2 ;  /* 0x00000002ff677803 */ /* 0x000fd60000000000 */
[----:B------:R-:W-:Y:S05]  /*3600*/  @!P0 BRA `(.L_x_49) ;  /* 0x0000000000048947 */ /* 0x000fea0003800000 */
[----:B------:R0:W5:Y:S02]  /*3610*/  LDG.E.LTC128B.U16 R116, desc[UR36][R8.64+0x22] ;  /* 0x0000222408747981 */ /* 0x000164000c1e1520 */
.L_x_49:
[----:B------:R-:W-:Y:S05]  /*3620*/  BSYNC B1 ;  /* 0x0000000000017941 */ /* 0x000fea0003800000 */
.L_x_48:
[----:B-----5:R-:W-:Y:S01]  /*3630*/  HADD2.F32 R14, -RZ, R116.H0_H0 ;  /* 0x20000074ff0e7230 */ /* 0x020fe20000004100 */
[----:B------:R-:W-:Y:S04]  /*3640*/  BSSY B1, `(.L_x_50) ;  /* 0x0000008000017945 */ /* 0x000fe80003800000 */
[----:B------:R-:W-:-:S04]  /*3650*/  FMUL R14, R14, R91 ;  /* 0x0000005b0e0e7220 */ /* 0x000fc80000400000 */
[----:B------:R-:W-:-:S05]  /*3660*/  FFMA R14, R65, R90, R14 ;  /* 0x0000005a410e7223 */ /* 0x000fca000000000e */
[----:B------:R-:W-:-:S05]  /*3670*/  F2FP.F16.F32.PACK_AB R14, RZ, R14 ;  /* 0x0000000eff0e723e */ /* 0x000fca00000000ff */
[----:B------:R0:W-:Y:S01]  /*3680*/  @P0 STG.E.U16 desc[UR36][R20.64+0x22], R14 ;  /* 0x0000220e14000986 */ /* 0x0001e2000c101524 */
[----:B------:R-:W-:-:S13]  /*3690*/  ISETP.GT.AND P0, PT, R3, 0x8, P2 ;  /* 0x000000080300780c */ /* 0x000fda0001704270 */
[----:B0-----:R-:W-:Y:S05]  /*36a0*/  @!P0 BRA `(.L_x_51) ;  /* 0x0000000000048947 */ /* 0x001fea0003800000 */
[----:B------:R0:W5:Y:S02]  /*36b0*/  LDG.E.LTC128B.U16 R116, desc[UR36][R56.64+0x20] ;  /* 0x0000202438747981 */ /* 0x000164000c1e1520 */
.L_x_51:
[----:B------:R-:W-:Y:S05]  /*36c0*/  BSYNC B1 ;  /* 0x0000000000017941 */ /* 0x000fea0003800000 */
.L_x_50:
        /* <DEDUP_REMOVED lines=9> */
.L_x_53:
[----:B------:R-:W-:Y:S05]  /*3760*/  BSYNC B1 ;  /* 0x0000000000017941 */ /* 0x000fea0003800000 */
.L_x_52:
[----:B-----5:R-:W-:Y:S01]  /*3770*/  HADD2.F32 R14, -RZ, R116.H0_H0 ;  /* 0x20000074ff0e7230 */ /* 0x020fe20000004100 */
[----:B------:R-:W-:Y:S01]  /*3780*/  ISETP.GT.AND P2, PT, R4, 0x18, PT ;  /* 0x000000180400780c */ /* 0x000fe20003f44270 */
[----:B------:R-:W-:Y:S03]  /*3790*/  BSSY B1, `(.L_x_54) ;  /* 0x0000009000017945 */ /* 0x000fe60003800000 */
[----:B------:R-:W-:Y:S01]  /*37a0*/  FMUL R14, R14, R91 ;  /* 0x0000005b0e0e7220 */ /* 0x000fe20000400000 */
[----:B------:R-:W-:-:S03]  /*37b0*/  P2R R104, PR, RZ, 0x4 ;  /* 0x00000004ff687803 */ /* 0x000fc60000000000 */
[----:B------:R-:W-:-:S05]  /*37c0*/  FFMA R14, R67, R90, R14 ;  /* 0x0000005a430e7223 */ /* 0x000fca000000000e */
[----:B------:R-:W-:-:S05]  /*37d0*/  F2FP.F16.F32.PACK_AB R14, RZ, R14 ;  /* 0x0000000eff0e723e */ /* 0x000fca00000000ff */
[----:B------:R0:W-:Y:S01]  /*37e0*/  @P0 STG.E.U16 desc[UR36][R58.64+0x22], R14 ;  /* 0x0000220e3a000986 */ /* 0x0001e2000c101524 */
[----:B------:R-:W-:-:S13]  /*37f0*/  ISETP.GT.AND P0, PT, R3, RZ, P2 ;  /* 0x000000ff0300720c */ /* 0x000fda0001704270 */
[----:B0-----:R-:W-:Y:S05]  /*3800*/  @!P0 BRA `(.L_x_55) ;  /* 0x0000000000048947 */ /* 0x001fea0003800000 */
[----:B------:R0:W5:Y:S02]  /*3810*/  LDG.E.LTC128B.U16 R116, desc[UR36][R8.64+0x30] ;  /* 0x0000302408747981 */ /* 0x000164000c1e1520 */
.L_x_55:
[----:B------:R-:W-:Y:S05]  /*3820*/  BSYNC B1 ;  /* 0x0000000000017941 */ /* 0x000fea0003800000 */
.L_x_54:
[----:B-----5:R-:W-:Y:S01]  /*3830*/  HADD2.F32 R14, -RZ, R116.H0_H0 ;  /* 0x20000074ff0e7230 */ /* 0x020fe20000004100 */
[----:B------:R-:W-:Y:S01]  /*3840*/  ISETP.GT.AND P1, PT, R4, 0x19, PT ;  /* 0x000000190400780c */ /* 0x000fe20003f24270 */
[----:B------:R-:W-:Y:S03]  /*3850*/  BSSY B1, `(.L_x_56) ;  /* 0x0000009000017945 */ /* 0x000fe60003800000 */
[----:B------:R-:W-:-:S04]  /*3860*/  FMUL R23, R14, R91 ;  /* 0x0000005b0e177220 */ /* 0x000fc80000400000 */
[----:B------:R-:W-:Y:S01]  /*3870*/  FFMA R23, R68, R90, R23 ;  /* 0x0000005a44177223 */ /* 0x000fe20000000017 */
[----:B------:R-:W-:-:S04]  /*3880*/  P2R R68, PR, RZ, 0x2 ;  /* 0x00000002ff447803 */ /* 0x000fc80000000000 */
[----:B------:R-:W-:-:S05]  /*3890*/  F2FP.F16.F32.PACK_AB R23, RZ, R23 ;  /* 0x00000017ff17723e */ /* 0x000fca00000000ff */
[----:B------:R0:W-:Y:S01]  /*38a0*/  @P0 STG.E.U16 desc[UR36][R20.64+0x30], R23 ;  /* 0x0000301714000986 */ /* 0x0001e2000c101524 */
[----:B------:R-:W-:-:S13]  /*38b0*/  ISETP.GT.AND P0, PT, R3, RZ, P1 ;  /* 0x000000ff0300720c */ /* 0x000fda0000f04270 */
[----:B0-----:R-:W-:Y:S05]  /*38c0*/  @!P0 BRA `(.L_x_57) ;  /* 0x0000000000048947 */ /* 0x001fea0003800000 */
[----:B------:R0:W5:Y:S02]  /*38d0*/  LDG.E.LTC128B.U16 R116, desc[UR36][R8.64+0x32] ;  /* 0x0000322408747981 */ /* 0x000164000c1e1520 */
.L_x_57:
[----:B------:R-:W-:Y:S05]  /*38e0*/  BSYNC B1 ;  /* 0x0000000000017941 */ /* 0x000fea0003800000 */
.L_x_56:
        /* <DEDUP_REMOVED lines=9> */
.L_x_59:
[----:B------:R-:W-:Y:S05]  /*3980*/  BSYNC B1 ;  /* 0x0000000000017941 */ /* 0x000fea0003800000 */
.L_x_58:
        /* <DEDUP_REMOVED lines=9> */
.L_x_61:
[----:B------:R-:W-:Y:S05]  /*3a20*/  BSYNC B1 ;  /* 0x0000000000017941 */ /* 0x000fea0003800000 */
.L_x_60:
        /* <DEDUP_REMOVED lines=11> */
.L_x_63:
[----:B------:R-:W-:Y:S05]  /*3ae0*/  BSYNC B1 ;  /* 0x0000000000017941 */ /* 0x000fea0003800000 */
.L_x_62:
        /* <DEDUP_REMOVED lines=11> */
.L_x_65:
[----:B------:R-:W-:Y:S05]  /*3ba0*/  BSYNC B1 ;  /* 0x0000000000017941 */ /* 0x000fea0003800000 */
.L_x_64:
        /* <DEDUP_REMOVED lines=9> */
.L_x_67:
[----:B------:R-:W-:Y:S05]  /*3c40*/  BSYNC B1 ;  /* 0x0000000000017941 */ /* 0x000fea0003800000 */
.L_x_66:
        /* <DEDUP_REMOVED lines=9> */
.L_x_69:
[----:B------:R-:W-:Y:S05]  /*3ce0*/  BSYNC B1 ;  /* 0x0000000000017941 */ /* 0x000fea0003800000 */
.L_x_68:
        /* <DEDUP_REMOVED lines=11> */
.L_x_71:
[----:B------:R-:W-:Y:S05]  /*3da0*/  BSYNC B1 ;  /* 0x0000000000017941 */ /* 0x000fea0003800000 */
.L_x_70:
        /* <DEDUP_REMOVED lines=11> */
.L_x_73:
[----:B------:R-:W-:Y:S05]  /*3e60*/  BSYNC B1 ;  /* 0x0000000000017941 */ /* 0x000fea0003800000 */
.L_x_72:
        /* <DEDUP_REMOVED lines=9> */
.L_x_75:
[----:B------:R-:W-:Y:S05]  /*3f00*/  BSYNC B1 ;  /* 0x0000000000017941 */ /* 0x000fea0003800000 */
.L_x_74:
        /* <DEDUP_REMOVED lines=9> */
.L_x_77:
[----:B------:R-:W-:Y:S05]  /*3fa0*/  BSYNC B1 ;  /* 0x0000000000017941 */ /* 0x000fea0003800000 */
.L_x_76:
[----:B-----5:R-:W-:Y:S01]  /*3fb0*/  HADD2.F32 R14, -RZ, R116.H0_H0 ;  /* 0x20000074ff0e7230 */ /* 0x020fe20000004100 */
[----:B------:R-:W-:Y:S01]  /*3fc0*/  ISETP.GT.AND P3, PT, R4, 0x30, PT ;  /* 0x000000300400780c */ /* 0x000fe20003f64270 */
[----:B------:R-:W-:Y:S03]  /*3fd0*/  BSSY B1, `(.L_x_78) ;  /* 0x0000008000017945 */ /* 0x000fe60003800000 */
[----:B------:R-:W-:-:S04]  /*3fe0*/  FMUL R14, R14, R91 ;  /* 0x0000005b0e0e7220 */ /* 0x000fc80000400000 */
[----:B------:R-:W-:-:S05]  /*3ff0*/  FFMA R14, R79, R90, R14 ;  /* 0x0000005a4f0e7223 */ /* 0x000fca000000000e */
[----:B------:R-:W-:-:S05]  /*4000*/  F2FP.F16.F32.PACK_AB R14, RZ, R14 ;  /* 0x0000000eff0e723e */ /* 0x000fca00000000ff */
[----:B------:R0:W-:Y:S01]  /*4010*/  @P0 STG.E.U16 desc[UR36][R58.64+0x52], R14 ;  /* 0x0000520e3a000986 */ /* 0x0001e2000c101524 */
[----:B------:R-:W-:-:S13]  /*4020*/  ISETP.GT.AND P0, PT, R3, RZ, P3 ;  /* 0x000000ff0300720c */ /* 0x000fda0001f04270 */
[----:B0-----:R-:W-:Y:S05]  /*4030*/  @!P0 BRA `(.L_x_79) ;  /* 0x0000000000048947 */ /* 0x001fea0003800000 */
[----:B------:R0:W5:Y:S02]  /*4040*/  LDG.E.LTC128B.U16 R116, desc[UR36][R8.64+0x60] ;  /* 0x0000602408747981 */ /* 0x000164000c1e1520 */
.L_x_79:
[----:B------:R-:W-:Y:S05]  /*4050*/  BSYNC B1 ;  /* 0x0000000000017941 */ /* 0x000fea0003800000 */
.L_x_78:
        /* <DEDUP_REMOVED lines=10> */
.L_x_81:
[----:B------:R-:W-:Y:S05]  /*4100*/  BSYNC B1 ;  /* 0x0000000000017941 */ /* 0x000fea0003800000 */
.L_x_80:
        /* <DEDUP_REMOVED lines=9> */
.L_x_83:
[----:B------:R-:W-:Y:S05]  /*41a0*/  BSYNC B1 ;  /* 0x0000000000017941 */ /* 0x000fea0003800000 */
.L_x_82:
        /* <DEDUP_REMOVED lines=9> */
.L_x_85:
[----:B------:R-:W-:Y:S05]  /*4240*/  BSYNC B1 ;  /* 0x0000000000017941 */ /* 0x000fea0003800000 */
.L_x_84:
        /* <DEDUP_REMOVED lines=10> */
.L_x_87:
[----:B------:R-:W-:Y:S05]  /*42f0*/  BSYNC B1 ;  /* 0x0000000000017941 */ /* 0x000fea0003800000 */
.L_x_86:
[----:B-----5:R-:W-:Y:S01]  /*4300*/  HADD2.F32 R14, -RZ, R116.H0_H0 ;  /* 0x20000074ff0e7230 */ /* 0x020fe20000004100 */
[----:B------:R-:W-:Y:S04]  /*4310*/  BSSY B1, `(.L_x_88) ;  /* 0x000000f000017945 */ /* 0x000fe80003800000 */
[----:B------:R-:W-:-:S04]  /*4320*/  FMUL R23, R14, R91 ;  /* 0x0000005b0e177220 */ /* 0x000fc80000400000 */
[----:B------:R-:W-:-:S05]  /*4330*/  FFMA R23, R84, R90, R23 ;  /* 0x0000005a54177223 */ /* 0x000fca0000000017 */
[----:B------:R-:W-:-:S05]  /*4340*/  F2FP.F16.F32.PACK_AB R23, RZ, R23 ;  /* 0x00000017ff17723e */ /* 0x000fca00000000ff */
[----:B------:R0:W-:Y:S01]  /*4350*/  @P0 STG.E.U16 desc[UR36][R20.64+0x70], R23 ;  /* 0x0000701714000986 */ /* 0x0001e2000c101524 */
[----:B------:R-:W-:-:S05]  /*4360*/  IADD3 R64, P0, R15, R112, RZ ;  /* 0x000000700f407210 */ /* 0x000fca0007f1e0ff */
[----:B------:R-:W-:Y:S01]  /*4370*/  IMAD.X R65, R5, 0x1, R113, P0 ;  /* 0x0000000105417824 */ /* 0x000fe200000e0671 */
[----:B------:R-:W-:-:S05]  /*4380*/  IADD3 R66, P0, R15, R112, RZ ;  /* 0x000000700f427210 */ /* 0x000fca0007f1e0ff */
[----:B------:R-:W-:Y:S01]  /*4390*/  IMAD.X R67, R5, 0x1, R113, P0 ;  /* 0x0000000105437824 */ /* 0x000fe200000e0671 */
[----:B------:R-:W-:-:S05]  /*43a0*/  IADD3 R14, P0, R15, R20, RZ ;  /* 0x000000140f0e7210 */ /* 0x000fca0007f1e0ff */
[----:B------:R-:W-:Y:S01]  /*43b0*/  IMAD.X R15, R5, 0x1, R21, P0 ;  /* 0x00000001050f7824 */ /* 0x000fe200000e0615 */
[----:B------:R-:W-:-:S04]  /*43c0*/  ISETP.GT.AND P0, PT, R4, 0x39, PT ;  /* 0x000000390400780c */ /* 0x000fc80003f04270 */
[----:B------:R-:W-:-:S13]  /*43d0*/  ISETP.GT.AND P4, PT, R3, RZ, P0 ;  /* 0x000000ff0300720c */ /* 0x000fda0000784270 */
[----:B0-----:R-:W-:Y:S05]  /*43e0*/  @!P4 BRA `(.L_x_89) ;  /* 0x000000000004c947 */ /* 0x001fea0003800000 */
[----:B------:R0:W5:Y:S02]  /*43f0*/  LDG.E.LTC128B.U16 R116, desc[UR36][R8.64+0x72] ;  /* 0x0000722408747981 */ /* 0x000164000c1e1520 */
.L_x_89:
[----:B------:R-:W-:Y:S05]  /*4400*/  BSYNC B1 ;  /* 0x0000000000017941 */ /* 0x000fea0003800000 */
.L_x_88:
        /* <DEDUP_REMOVED lines=9> */
.L_x_91:
[----:B------:R-:W-:Y:S05]  /*44a0*/  BSYNC B1 ;  /* 0x0000000000017941 */ /* 0x000fea0003800000 */
.L_x_90:
        /* <DEDUP_REMOVED lines=9> */
.L_x_93:
[----:B------:R-:W-:Y:S05]  /*4540*/  BSYNC B1 ;  /* 0x0000000000017941 */ /* 0x000fea0003800000 */
.L_x_92:
[----:B-----5:R-:W-:-:S05]  /*4550*/  HADD2.F32 R4, -RZ, R116.H0_H0 ;  /* 0x20000074ff047230 */ /* 0x020fca0000004100 */
[----:B------:R-:W-:-:S04]  /*4560*/  FMUL R4, R4, R91 ;  /* 0x0000005b04047220 */ /* 0x000fc80000400000 */
[----:B------:R-:W-:-:S05]  /*4570*/  FFMA R4, R87, R90, R4 ;  /* 0x0000005a57047223 */ /* 0x000fca0000000004 */
[----:B------:R-:W-:-:S04]  /*4580*/  F2FP.F16.F32.PACK_AB R4, RZ, R4 ;  /* 0x00000004ff04723e */ /* 0x000fc800000000ff */
[----:B-1-34-:R-:W-:-:S05]  /*4590*/  PRMT R8, R4, 0x7610, R8 ;  /* 0x0000761004087816 */ /* 0x01afca0000000008 */
[----:B------:R1:W-:Y:S01]  /*45a0*/  @P4 STG.E.U16 desc[UR36][R58.64+0x72], R8 ;  /* 0x000072083a004986 */ /* 0x0003e2000c101524 */
[----:B------:R-:W-:-:S13]  /*45b0*/  ISETP.GT.AND P4, PT, R3, 0x80, P6 ;  /* 0x000000800300780c */ /* 0x000fda0003784270 */
[----:B------:R-:W3:Y:S01]  /*45c0*/  @P4 LDG.E.LTC128B.U16 R116, desc[UR36][R62.64] ;  /* 0x000000243e744981 */ /* 0x000ee2000c1e1520 */
[----:B------:R-:W-:Y:S01]  /*45d0*/  BSSY B1, `(.L_x_94) ;  /* 0x000000a000017945 */ /* 0x000fe20003800000 */
[----:B---3--:R-:W-:-:S05]  /*45e0*/  HADD2.F32 R4, -RZ, R116.H0_H0 ;  /* 0x20000074ff047230 */ /* 0x008fca0000004100 */
[----:B------:R-:W-:-:S04]  /*45f0*/  FMUL R5, R4, R91 ;  /* 0x0000005b04057220 */ /* 0x000fc80000400000 */
[----:B------:R-:W-:-:S05]  /*4600*/  FFMA R5, R24, R90, R5 ;  /* 0x0000005a18057223 */ /* 0x000fca0000000005 */
[----:B------:R-:W-:-:S05]  /*4610*/  F2FP.F16.F32.PACK_AB R5, RZ, R5 ;  /* 0x00000005ff05723e */ /* 0x000fca00000000ff */
[----:B------:R1:W-:Y:S01]  /*4620*/  @P4 STG.E.U16 desc[UR36][R14.64], R5 ;  /* 0x000000050e004986 */ /* 0x0003e2000c101524 */
[----:B------:R-:W-:-:S04]  /*4630*/  ISETP.NE.AND P4, PT, R119, RZ, PT ;  /* 0x000000ff7700720c */ /* 0x000fc80003f85270 */
[----:B------:R-:W-:-:S13]  /*4640*/  ISETP.GT.AND P4, PT, R3, 0x80, P4 ;  /* 0x000000800300780c */ /* 0x000fda0002784270 */
[----:B-1----:R-:W-:Y:S05]  /*4650*/  @!P4 BRA `(.L_x_95) ;  /* 0x000000000004c947 */ /* 0x002fea0003800000 */
[----:B------:R1:W5:Y:S02]  /*4660*/  LDG.E.LTC128B.U16 R116, desc[UR36][R60.64+0x2] ;  /* 0x000002243c747981 */ /* 0x000364000c1e1520 */
.L_x_95:
[----:B------:R-:W-:Y:S05]  /*4670*/  BSYNC B1 ;  /* 0x0000000000017941 */ /* 0x000fea0003800000 */
.L_x_94:
[----:B-----5:R-:W-:Y:S01]  /*4680*/  HADD2.F32 R4, -RZ, R116.H0_H0 ;  /* 0x20000074ff047230 */ /* 0x020fe20000004100 */
[----:B------:R-:W-:Y:S01]  /*4690*/  ISETP.GT.AND P6, PT, R3, 0x88, P6 ;  /* 0x000000880300780c */ /* 0x000fe200037c4270 */
[----:B------:R-:W-:Y:S01]  /*46a0*/  @P4 IMAD.MOV.U32 R5, RZ, RZ, R15 ;  /* 0x000000ffff054224 */ /* 0x000fe200078e000f */
[----:B------:R-:W-:Y:S02]  /*46b0*/  BSSY B1, `(.L_x_96) ;  /* 0x0000009000017945 */ /* 0x000fe40003800000 */
[----:B------:R-:W-:-:S04]  /*46c0*/  FMUL R4, R4, R91 ;  /* 0x0000005b04047220 */ /* 0x000fc80000400000 */
[----:B------:R-:W-:-:S05]  /*46d0*/  FFMA R4, R25, R90, R4 ;  /* 0x0000005a19047223 */ /* 0x000fca0000000004 */
[----:B------:R-:W-:-:S04]  /*46e0*/  F2FP.F16.F32.PACK_AB R4, RZ, R4 ;  /* 0x00000004ff04723e */ /* 0x000fc800000000ff */
[----:B------:R-:W-:Y:S01]  /*46f0*/  PRMT R8, R4, 0x7610, R8 ;  /* 0x0000761004087816 */ /* 0x000fe20000000008 */
[----:B------:R-:W-:-:S05]  /*4700*/  @P4 IMAD.MOV.U32 R4, RZ, RZ, R14 ;  /* 0x000000ffff044224 */ /* 0x000fca00078e000e */
[----:B------:R3:W-:Y:S01]  /*4710*/  @P4 STG.E.U16 desc[UR36][R4.64+0x2], R8 ;  /* 0x0000020804004986 */ /* 0x0007e2000c101524 */
[----:B------:R-:W-:Y:S05]  /*4720*/  @!P6 BRA `(.L_x_97) ;  /* 0x000000000004e947 */ /* 0x000fea0003800000 */
[----:B------:R4:W5:Y:S02]  /*4730*/  LDG.E.LTC128B.U16 R116, desc[UR36][R10.64] ;  /* 0x000000240a747981 */ /* 0x000964000c1e1520 */
.L_x_97:
[----:B------:R-:W-:Y:S05]  /*4740*/  BSYNC B1 ;  /* 0x0000000000017941 */ /* 0x000fea0003800000 */
.L_x_96:
[----:B---3-5:R-:W-:Y:S01]  /*4750*/  HADD2.F32 R4, -RZ, R116.H0_H0 ;  /* 0x20000074ff047230 */ /* 0x028fe20000004100 */
[----:B------:R-:W-:Y:S01]  /*4760*/  ISETP.NE.AND P4, PT, R119, RZ, PT ;  /* 0x000000ff7700720c */ /* 0x000fe20003f85270 */
[----:B------:R-:W-:Y:S03]  /*4770*/  BSSY B1, `(.L_x_98) ;  /* 0x0000008000017945 */ /* 0x000fe60003800000 */
[----:B------:R-:W-:Y:S01]  /*4780*/  FMUL R5, R4, R91 ;  /* 0x0000005b04057220 */ /* 0x000fe20000400000 */
[----:B------:R-:W-:-:S03]  /*4790*/  ISETP.GT.AND P4, PT, R3, 0x88, P4 ;  /* 0x000000880300780c */ /* 0x000fc60002784270 */
[----:B------:R-:W-:-:S05]  /*47a0*/  FFMA R5, R26, R90, R5 ;  /* 0x0000005a1a057223 */ /* 0x000fca0000000005 */
[----:B------:R-:W-:-:S05]  /*47b0*/  F2FP.F16.F32.PACK_AB R5, RZ, R5 ;  /* 0x00000005ff05723e */ /* 0x000fca00000000ff */
[----:B------:R3:W-:Y:S01]  /*47c0*/  @P6 STG.E.U16 desc[UR36][R64.64], R5 ;  /* 0x0000000540006986 */ /* 0x0007e2000c101524 */
[----:B------:R-:W-:Y:S05]  /*47d0*/  @!P4 BRA `(.L_x_99) ;  /* 0x000000000004c947 */ /* 0x000fea0003800000 */
[----:B------:R0:W5:Y:S02]  /*47e0*/  LDG.E.LTC128B.U16 R116, desc[UR36][R12.64+0x2] ;  /* 0x000002240c747981 */ /* 0x000164000c1e1520 */
.L_x_99:
[----:B------:R-:W-:Y:S05]  /*47f0*/  BSYNC B1 ;  /* 0x0000000000017941 */ /* 0x000fea0003800000 */
.L_x_98:
[----:B-----5:R-:W-:Y:S01]  /*4800*/  HADD2.F32 R4, -RZ, R116.H0_H0 ;  /* 0x20000074ff047230 */ /* 0x020fe20000004100 */
[----:B------:R-:W-:Y:S01]  /*4810*/  ISETP.NE.AND P6, PT, R117, RZ, PT ;  /* 0x000000ff7500720c */ /* 0x000fe20003fc5270 */
[----:B------:R-:W-:Y:S03]  /*4820*/  BSSY B1, `(.L_x_100) ;  /* 0x0000008000017945 */ /* 0x000fe60003800000 */
[----:B------:R-:W-:-:S04]  /*4830*/  FMUL R4, R4, R91 ;  /* 0x0000005b04047220 */ /* 0x000fc80000400000 */
[----:B------:R-:W-:-:S05]  /*4840*/  FFMA R4, R27, R90, R4 ;  /* 0x0000005a1b047223 */ /* 0x000fca0000000004 */
[----:B------:R-:W-:-:S05]  /*4850*/  F2FP.F16.F32.PACK_AB R4, RZ, R4 ;  /* 0x00000004ff04723e */ /* 0x000fca00000000ff */
[----:B------:R0:W-:Y:S01]  /*4860*/  @P4 STG.E.U16 desc[UR36][R66.64+0x2], R4 ;  /* 0x0000020442004986 */ /* 0x0001e2000c101524 */
[----:B------:R-:W-:-:S13]  /*4870*/  ISETP.GT.AND P4, PT, R3, 0x80, P6 ;  /* 0x000000800300780c */ /* 0x000fda0003784270 */
[----:B0-----:R-:W-:Y:S05]  /*4880*/  @!P4 BRA `(.L_x_101) ;  /* 0x000000000004c947 */ /* 0x001fea0003800000 */
[----:B------:R0:W5:Y:S02]  /*4890*/  LDG.E.LTC128B.U16 R116, desc[UR36][R60.64+0x10] ;  /* 0x000010243c747981 */ /* 0x000164000c1e1520 */
.L_x_101:
[----:B------:R-:W-:Y:S05]  /*48a0*/  BSYNC B1 ;  /* 0x0000000000017941 */ /* 0x000fea0003800000 */
.L_x_100:
[----:B-----5:R-:W-:Y:S01]  /*48b0*/  HADD2.F32 R4, -RZ, R116.H0_H0 ;  /* 0x20000074ff047230 */ /* 0x020fe20000004100 */
[----:B------:R-:W-:Y:S01]  /*48c0*/  ISETP.NE.AND P6, PT, R120, RZ, PT ;  /* 0x000000ff7800720c */ /* 0x000fe20003fc5270 */
[----:B------:R-:W-:Y:S03]  /*48d0*/  BSSY B1, `(.L_x_102) ;  /* 0x000000b000017945 */ /* 0x000fe60003800000 */
[----:B---3--:R-:W-:Y:S01]  /*48e0*/  FMUL R5, R4, R91 ;  /* 0x0000005b04057220 */ /* 0x008fe20000400000 */
[----:B------:R-:W-:-:S03]  /*48f0*/  @P4 IMAD.MOV.U32 R4, RZ, RZ, R14 ;  /* 0x000000ffff044224 */ /* 0x000fc600078e000e */
[----:B------:R-:W-:-:S05]  /*4900*/  FFMA R5, R28, R90, R5 ;  /* 0x0000005a1c057223 */ /* 0x000fca0000000005 */
[----:B------:R-:W-:-:S04]  /*4910*/  F2FP.F16.F32.PACK_AB R5, RZ, R5 ;  /* 0x00000005ff05723e */ /* 0x000fc800000000ff */
[----:B------:R-:W-:Y:S01]  /*4920*/  PRMT R8, R5, 0x7610, R8 ;  /* 0x0000761005087816 */ /* 0x000fe20000000008 */
[----:B------:R-:W-:-:S05]  /*4930*/  @P4 IMAD.MOV.U32 R5, RZ, RZ, R15 ;  /* 0x000000ffff054224 */ /* 0x000fca00078e000f */
[----:B------:R3:W-:Y:S01]  /*4940*/  @P4 STG.E.U16 desc[UR36][R4.64+0x10], R8 ;  /* 0x0000100804004986 */ /* 0x0007e2000c101524 */
[----:B------:R-:W-:-:S13]  /*4950*/  ISETP.GT.AND P4, PT, R3, 0x80, P6 ;  /* 0x000000800300780c */ /* 0x000fda0003784270 */
[----:B---3--:R-:W-:Y:S05]  /*4960*/  @!P4 BRA `(.L_x_103) ;  /* 0x000000000004c947 */ /* 0x008fea0003800000 */
[----:B------:R3:W5:Y:S02]  /*4970*/  LDG.E.LTC128B.U16 R116, desc[UR36][R60.64+0x12] ;  /* 0x000012243c747981 */ /* 0x000764000c1e1520 */
.L_x_103:
[----:B------:R-:W-:Y:S05]  /*4980*/  BSYNC B1 ;  /* 0x0000000000017941 */ /* 0x000fea0003800000 */
.L_x_102:
[----:B-----5:R-:W-:Y:S01]  /*4990*/  HADD2.F32 R4, -RZ, R116.H0_H0 ;  /* 0x20000074ff047230 */ /* 0x020fe20000004100 */
[----:B------:R-:W-:Y:S01]  /*49a0*/  BSSY B1, `(.L_x_104) ;  /* 0x000000c000017945 */ /* 0x000fe20003800000 */
[----:B------:R-:W-:-:S03]  /*49b0*/  @P4 IMAD.MOV.U32 R5, RZ, RZ, R15 ;  /* 0x000000ffff054224 */ /* 0x000fc600078e000f */
[----:B------:R-:W-:-:S04]  /*49c0*/  FMUL R4, R4, R91 ;  /* 0x0000005b04047220 */ /* 0x000fc80000400000 */
[----:B------:R-:W-:-:S05]  /*49d0*/  FFMA R4, R29, R90, R4 ;  /* 0x0000005a1d047223 */ /* 0x000fca0000000004 */
[----:B------:R-:W-:-:S04]  /*49e0*/  F2FP.F16.F32.PACK_AB R4, RZ, R4 ;  /* 0x00000004ff04723e */ /* 0x000fc800000000ff */
[----:B------:R-:W-:Y:S01]  /*49f0*/  PRMT R8, R4, 0x7610, R8 ;  /* 0x0000761004087816 */ /* 0x000fe20000000008 */
[----:B------:R-:W-:-:S05]  /*4a00*/  @P4 IMAD.MOV.U32 R4, RZ, RZ, R14 ;  /* 0x000000ffff044224 */ /* 0x000fca00078e000e */
[----:B------:R0:W-:Y:S01]  /*4a10*/  @P4 STG.E.U16 desc[UR36][R4.64+0x12], R8 ;  /* 0x0000120804004986 */ /* 0x0001e2000c101524 */
[----:B------:R-:W-:-:S04]  /*4a20*/  ISETP.NE.AND P4, PT, R117, RZ, PT ;  /* 0x000000ff7500720c */ /* 0x000fc80003f85270 */
[----:B------:R-:W-:-:S13]  /*4a30*/  ISETP.GT.AND P4, PT, R3, 0x88, P4 ;  /* 0x000000880300780c */ /* 0x000fda0002784270 */
[----:B0-----:R-:W-:Y:S05]  /*4a40*/  @!P4 BRA `(.L_x_105) ;  /* 0x000000000004c947 */ /* 0x001fea0003800000 */
[----:B------:R0:W5:Y:S02]  /*4a50*/  LDG.E.LTC128B.U16 R116, desc[UR36][R12.64+0x10] ;  /* 0x000010240c747981 */ /* 0x000164000c1e1520 */
.L_x_105:
[----:B------:R-:W-:Y:S05]  /*4a60*/  BSYNC B1 ;  /* 0x0000000000017941 */ /* 0x000fea0003800000 */
.L_x_104:
        /* <DEDUP_REMOVED lines=9> */
.L_x_107:
[----:B------:R-:W-:Y:S05]  /*4b00*/  BSYNC B1 ;  /* 0x0000000000017941 */ /* 0x000fea0003800000 */
.L_x_106:
[----:B-----5:R-:W-:Y:S01]  /*4b10*/  HADD2.F32 R4, -RZ, R116.H0_H0 ;  /* 0x20000074ff047230 */ /* 0x020fe20000004100 */
[----:B------:R-:W-:Y:S01]  /*4b20*/  ISETP.NE.AND P6, PT, R121, RZ, PT ;  /* 0x000000ff7900720c */ /* 0x000fe20003fc5270 */
        /* <DEDUP_REMOVED lines=8> */
[----:B------:R-:W-:-:S13]  /*4bb0*/  ISETP.GT.AND P4, PT, R3, 0x80, P6 ;  /* 0x000000800300780c */ /* 0x000fda0003784270 */
[----:B0-----:R-:W-:Y:S05]  /*4bc0*/  @!P4 BRA `(.L_x_109) ;  /* 0x000000000004c947 */ /* 0x001fea0003800000 */
[----:B------:R0:W5:Y:S02]  /*4bd0*/  LDG.E.LTC128B.U16 R116, desc[UR36][R60.64+0x20] ;  /* 0x000020243c747981 */ /* 0x000164000c1e1520 */
.L_x_109:
[----:B------:R-:W-:Y:S05]  /*4be0*/  BSYNC B1 ;  /* 0x0000000000017941 */ /* 0x000fea0003800000 */
.L_x_108:
[----:B-----5:R-:W-:Y:S01]  /*4bf0*/  HADD2.F32 R4, -RZ, R116.H0_H0 ;  /* 0x20000074ff047230 */ /* 0x020fe20000004100 */
[----:B------:R-:W-:Y:S01]  /*4c00*/  ISETP.NE.AND P6, PT, R103, RZ, PT ;  /* 0x000000ff6700720c */ /* 0x000fe20003fc5270 */
[----:B------:R-:W-:Y:S03]  /*4c10*/  BSSY B1, `(.L_x_110) ;  /* 0x000000b000017945 */ /* 0x000fe60003800000 */
[----:B------:R-:W-:Y:S01]  /*4c20*/  FMUL R5, R4, R91 ;  /* 0x0000005b04057220 */ /* 0x000fe20000400000 */
[----:B------:R-:W-:-:S03]  /*4c30*/  @P4 IMAD.MOV.U32 R4, RZ, RZ, R14 ;  /* 0x000000ffff044224 */ /* 0x000fc600078e000e */
        /* <DEDUP_REMOVED lines=8> */
.L_x_111:
[----:B------:R-:W-:Y:S05]  /*4cc0*/  BSYNC B1 ;  /* 0x0000000000017941 */ /* 0x000fea0003800000 */
.L_x_110:
        /* <DEDUP_REMOVED lines=13> */
.L_x_113:
[----:B------:R-:W-:Y:S05]  /*4da0*/  BSYNC B1 ;  /* 0x0000000000017941 */ /* 0x000fea0003800000 */
.L_x_112:
[----:B-----5:R-:W-:Y:S01]  /*4db0*/  HADD2.F32 R4, -RZ, R116.H0_H0 ;  /* 0x20000074ff047230 */ /* 0x020fe20000004100 */
[----:B------:R-:W-:Y:S04]  /*4dc0*/  BSSY B1, `(.L_x_114) ;  /* 0x000000b000017945 */ /* 0x000fe80003800000 */
        /* <DEDUP_REMOVED lines=10> */
.L_x_115:
[----:B------:R-:W-:Y:S05]  /*4e70*/  BSYNC B1 ;  /* 0x0000000000017941 */ /* 0x000fea0003800000 */
.L_x_114:
        /* <DEDUP_REMOVED lines=13> */
.L_x_117:
[----:B------:R-:W-:Y:S05]  /*4f50*/  BSYNC B1 ;  /* 0x0000000000017941 */ /* 0x000fea0003800000 */
.L_x_116:
        /* <DEDUP_REMOVED lines=13> */
.L_x_119:
[----:B------:R-:W-:Y:S05]  /*5030*/  BSYNC B1 ;  /* 0x0000000000017941 */ /* 0x000fea0003800000 */
.L_x_118:
        /* <DEDUP_REMOVED lines=13> */
.L_x_121:
[----:B------:R-:W-:Y:S05]  /*5110*/  BSYNC B1 ;  /* 0x0000000000017941 */ /* 0x000fea0003800000 */
.L_x_120:
        /* <DEDUP_REMOVED lines=12> */
.L_x_123:
[----:B------:R-:W-:Y:S05]  /*51e0*/  BSYNC B1 ;  /* 0x0000000000017941 */ /* 0x000fea0003800000 */
.L_x_122:
        /* <DEDUP_REMOVED lines=13> */
.L_x_125:
[----:B------:R-:W-:Y:S05]  /*52c0*/  BSYNC B1 ;  /* 0x0000000000017941 */ /* 0x000fea0003800000 */
.L_x_124:
        /* <DEDUP_REMOVED lines=13> */
.L_x_127:
[----:B------:R-:W-:Y:S05]  /*53a0*/  BSYNC B1 ;  /* 0x0000000000017941 */ /* 0x000fea0003800000 */
.L_x_126:
        /* <DEDUP_REMOVED lines=13> */
.L_x_129:
[----:B------:R-:W-:Y:S05]  /*5480*/  BSYNC B1 ;  /* 0x0000000000017941 */ /* 0x000fea0003800000 */
.L_x_128:
        /* <DEDUP_REMOVED lines=12> */
.L_x_131:
[----:B------:R-:W-:Y:S05]  /*5550*/  BSYNC B1 ;  /* 0x0000000000017941 */ /* 0x000fea0003800000 */
.L_x_130:
        /* <DEDUP_REMOVED lines=13> */
.L_x_133:
[----:B------:R-:W-:Y:S05]  /*5630*/  BSYNC B1 ;  /* 0x0000000000017941 */ /* 0x000fea0003800000 */
.L_x_132:
        /* <DEDUP_REMOVED lines=12> */
.L_x_135:
[----:B------:R-:W-:Y:S05]  /*5700*/  BSYNC B1 ;  /* 0x0000000000017941 */ /* 0x000fea0003800000 */
.L_x_134:
        /* <DEDUP_REMOVED lines=12> */
.L_x_137:
[----:B------:R-:W-:Y:S05]  /*57d0*/  BSYNC B1 ;  /* 0x0000000000017941 */ /* 0x000fea0003800000 */
.L_x_136:
[----:B-----5:R-:W-:Y:S01]  /*57e0*/  HADD2.F32 R4, -RZ, R116.H0_H0 ;  /* 0x20000074ff047230 */ /* 0x020fe20000004100 */
[----:B------:R-:W-:Y:S01]  /*57f0*/  ISETP.GT.AND P5, PT, R3, 0x88, P5 ;  /* 0x000000880300780c */ /* 0x000fe20002fa4270 */
        /* <DEDUP_REMOVED lines=8> */
[----:B------:R-:W-:Y:S05]  /*5880*/  @!P5 BRA `(.L_x_139) ;  /* 0x000000000004d947 */ /* 0x000fea0003800000 */
[----:B------:R0:W5:Y:S02]  /*5890*/  LDG.E.LTC128B.U16 R116, desc[UR36][R12.64+0x52] ;  /* 0x000052240c747981 */ /* 0x000164000c1e1520 */
.L_x_139:
[----:B------:R-:W-:Y:S05]  /*58a0*/  BSYNC B1 ;  /* 0x0000000000017941 */ /* 0x000fea0003800000 */
.L_x_138:
[----:B0----5:R-:W-:Y:S01]  /*58b0*/  HADD2.F32 R4, -RZ, R116.H0_H0 ;  /* 0x20000074ff047230 */ /* 0x021fe20000004100 */
        /* <DEDUP_REMOVED lines=11> */
.L_x_141:
[----:B------:R-:W-:Y:S05]  /*5970*/  BSYNC B1 ;  /* 0x0000000000017941 */ /* 0x000fea0003800000 */
.L_x_140:
[----:B0----5:R-:W-:Y:S01]  /*5980*/  HADD2.F32 R4, -RZ, R116.H0_H0 ;  /* 0x20000074ff047230 */ /* 0x021fe20000004100 */
        /* <DEDUP_REMOVED lines=11> */
.L_x_143:
[----:B------:R-:W-:Y:S05]  /*5a40*/  BSYNC B1 ;  /* 0x0000000000017941 */ /* 0x000fea0003800000 */
.L_x_142:
        /* <DEDUP_REMOVED lines=12> */
.L_x_145:
[----:B------:R-:W-:Y:S05]  /*5b10*/  BSYNC B1 ;  /* 0x0000000000017941 */ /* 0x000fea0003800000 */
.L_x_144:
        /* <DEDUP_REMOVED lines=12> */
.L_x_147:
[----:B------:R-:W-:Y:S05]  /*5be0*/  BSYNC B1 ;  /* 0x0000000000017941 */ /* 0x000fea0003800000 */
.L_x_146:
        /* <DEDUP_REMOVED lines=12> */
.L_x_149:
[----:B------:R-:W-:Y:S05]  /*5cb0*/  BSYNC B1 ;  /* 0x0000000000017941 */ /* 0x000fea0003800000 */
.L_x_148:
        /* <DEDUP_REMOVED lines=12> */
.L_x_151:
[----:B------:R-:W-:Y:S05]  /*5d80*/  BSYNC B1 ;  /* 0x0000000000017941 */ /* 0x000fea0003800000 */
.L_x_150:
        /* <DEDUP_REMOVED lines=9> */
.L_x_153:
[----:B------:R-:W-:Y:S05]  /*5e20*/  BSYNC B1 ;  /* 0x0000000000017941 */ /* 0x000fea0003800000 */
.L_x_152:
        /* <DEDUP_REMOVED lines=12> */
.L_x_155:
[----:B------:R-:W-:Y:S05]  /*5ef0*/  BSYNC B1 ;  /* 0x0000000000017941 */ /* 0x000fea0003800000 */
.L_x_154:
[----:B------:R-:W-:Y:S05]  /*5f00*/  @!P0 BRA `(.L_x_156) ;  /* 0x0000001400848947 */ /* 0x000fea0003800000 */
[----:B-----5:R-:W-:-:S05]  /*5f10*/  HADD2.F32 R116, -RZ, R116.H0_H0 ;  /* 0x20000074ff747230 */ /* 0x020fca0000004100 */
[----:B------:R-:W-:-:S04]  /*5f20*/  FMUL R116, R116, R91 ;  /* 0x0000005b74747220 */ /* 0x000fc80000400000 */
[----:B------:R-:W-:-:S05]  /*5f30*/  FFMA R116, R55, R90, R116 ;  /* 0x0000005a37747223 */ /* 0x000fca0000000074 */
[----:B------:R-:W-:-:S05]  /*5f40*/  F2FP.F16.F32.PACK_AB R116, RZ, R116 ;  /* 0x00000074ff74723e */ /* 0x000fca00000000ff */
[----:B------:R0:W-:Y:S01]  /*5f50*/  STG.E.U16 desc[UR36][R6.64+0x72], R116 ;  /* 0x0000727406007986 */ /* 0x0001e2000c101524 */
[----:B------:R-:W-:Y:S05]  /*5f60*/  BRA `(.L_x_156) ;  /* 0x00000014006c7947 */ /* 0x000fea0003800000 */
.L_x_33:
[----:B------:R-:W-:Y:S01]  /*5f70*/  ULDC.64 UR4, c[0x0][0x5c0] ;  /* 0x0001700000047ab9 */ /* 0x000fe20000000a00 */
[-C--:B------:R-:W-:Y:S01]  /*5f80*/  FMUL R56, R56, R90.reuse ;  /* 0x0000005a38387220 */ /* 0x080fe20000400000 */
[----:B------:R-:W-:Y:S01]  /*5f90*/  LEA R10, P1, R112, UR4, 0x1 ;  /* 0x00000004700a7c11 */ /* 0x000fe2000f8208ff */
[----:B------:R-:W-:Y:S01]  /*5fa0*/  IMAD.SHL.U32 R7, R96, 0x2, RZ ;  /* 0x0000000260077824 */ /* 0x000fe200078e00ff */
[----:B------:R-:W-:Y:S01]  /*5fb0*/  ISETP.GT.AND P3, PT, R4, 0x1, PT ;  /* 0x000000010400780c */ /* 0x000fe20003f64270 */
[----:B------:R-:W-:Y:S01]  /*5fc0*/  FMUL R57, R57, R90 ;  /* 0x0000005a39397220 */ /* 0x000fe20000400000 */
[----:B------:R-:W-:Y:S01]  /*5fd0*/  F2FP.F16.F32.PACK_AB R56, RZ, R56 ;  /* 0x00000038ff38723e */ /* 0x000fe200000000ff */
[-C--:B------:R-:W-:Y:S01]  /*5fe0*/  FMUL R58, R58, R90.reuse ;  /* 0x0000005a3a3a7220 */ /* 0x080fe20000400000 */
[----:B------:R-:W-:Y:S01]  /*5ff0*/  LEA.HI.X R11, R112, UR5, R115, 0x1, P1 ;  /* 0x00000005700b7c11 */ /* 0x000fe200088f0c73 */
[-C--:B------:R-:W-:Y:S01]  /*6000*/  FMUL R59, R59, R90.reuse ;  /* 0x0000005a3b3b7220 */ /* 0x080fe20000400000 */
[----:B------:R-:W-:Y:S01]  /*6010*/  ISETP.GT.AND P1, PT, R3, RZ, P3 ;  /* 0x000000ff0300720c */ /* 0x000fe20001f24270 */
[----:B------:R-:W-:Y:S01]  /*6020*/  IMAD.SHL.U32 R23, R97, 0x2, RZ ;  /* 0x0000000261177824 */ /* 0x000fe200078e00ff */
[----:B------:R-:W-:Y:S01]  /*6030*/  ISETP.GT.AND P2, PT, R3, 0x8, P6 ;  /* 0x000000080300780c */ /* 0x000fe20003744270 */
[----:B------:R-:W-:Y:S01]  /*6040*/  @P0 STG.E.U16 desc[UR36][R10.64], R56 ;  /* 0x000000380a000986 */ /* 0x000fe2000c101524 */
[----:B------:R-:W-:Y:S01]  /*6050*/  SHF.L.U64.HI R5, R96, 0x1, R95 ;  /* 0x0000000160057819 */ /* 0x000fe2000001025f */
[----:B------:R-:W-:Y:S01]  /*6060*/  FMUL R60, R60, R90 ;  /* 0x0000005a3c3c7220 */ /* 0x000fe20000400000 */
[----:B------:R-:W-:Y:S01]  /*6070*/  IADD3 R8, P0, R7, R10, RZ ;  /* 0x0000000a07087210 */ /* 0x000fe20007f1e0ff */
[-C--:B------:R-:W-:Y:S01]  /*6080*/  FMUL R61, R61, R90.reuse ;  /* 0x0000005a3d3d7220 */ /* 0x080fe20000400000 */
[----:B------:R-:W-:Y:S01]  /*6090*/  F2FP.F16.F32.PACK_AB R57, RZ, R57 ;  /* 0x00000039ff39723e */ /* 0x000fe200000000ff */
[----:B------:R-:W-:Y:S01]  /*60a0*/  FMUL R63, R63, R90 ;  /* 0x0000005a3f3f7220 */ /* 0x000fe20000400000 */
[----:B------:R-:W-:Y:S01]  /*60b0*/  F2FP.F16.F32.PACK_AB R58, RZ, R58 ;  /* 0x0000003aff3a723e */ /* 0x000fe200000000ff */
[----:B------:R-:W-:Y:S01]  /*60c0*/  IMAD.X R9, R5, 0x1, R11, P0 ;  /* 0x0000000105097824 */ /* 0x000fe200000e060b */
[----:B------:R-:W-:Y:S01]  /*60d0*/  ISETP.GT.AND P0, PT, R3, 0x8, P3 ;  /* 0x000000080300780c */ /* 0x000fe20001f04270 */
[----:B------:R-:W-:Y:S01]  /*60e0*/  @P1 STG.E.U16 desc[UR36][R10.64+0x2], R57 ;  /* 0x000002390a001986 */ /* 0x000fe2000c101524 */
[----:B------:R-:W-:Y:S01]  /*60f0*/  F2FP.F16.F32.PACK_AB R59, RZ, R59 ;  /* 0x0000003bff3b723e */ /* 0x000fe200000000ff */
[----:B------:R-:W-:Y:S01]  /*6100*/  FMUL R62, R62, R90 ;  /* 0x0000005a3e3e7220 */ /* 0x000fe20000400000 */
[----:B------:R-:W-:Y:S01]  /*6110*/  SHF.L.U64.HI R13, R97, 0x1, R94 ;  /* 0x00000001610d7819 */ /* 0x000fe2000001025e */
[----:B------:R-:W-:Y:S01]  /*6120*/  @P2 STG.E.U16 desc[UR36][R8.64], R58 ;  /* 0x0000003a08002986 */ /* 0x000fe2000c101524 */
[----:B------:R-:W-:Y:S01]  /*6130*/  IADD3 R6, P1, P2, R23, R10, R7 ;  /* 0x0000000a17067210 */ /* 0x000fe20007a3e007 */
[-C--:B------:R-:W-:Y:S01]  /*6140*/  FMUL R64, R64, R90.reuse ;  /* 0x0000005a40407220 */ /* 0x080fe20000400000 */
[C---:B------:R-:W-:Y:S01]  /*6150*/  ISETP.GT.AND P4, PT, R4.reuse, 0x8, PT ;  /* 0x000000080400780c */ /* 0x040fe20003f84270 */
[-C--:B------:R-:W-:Y:S01]  /*6160*/  FMUL R65, R65, R90.reuse ;  /* 0x0000005a41417220 */ /* 0x080fe20000400000 */
[----:B------:R-:W-:Y:S01]  /*6170*/  ISETP.GT.AND P3, PT, R4, 0x9, PT ;  /* 0x000000090400780c */ /* 0x000fe20003f64270 */
[-C--:B------:R-:W-:Y:S01]  /*6180*/  FMUL R66, R66, R90.reuse ;  /* 0x0000005a42427220 */ /* 0x080fe20000400000 */
[----:B------:R-:W-:Y:S01]  /*6190*/  IADD3.X R7, R13, R11, R5, P1, P2 ;  /* 0x0000000b0d077210 */ /* 0x000fe20000fe4405 */
[----:B------:R-:W-:Y:S01]  /*61a0*/  @P0 STG.E.U16 desc[UR36][R8.64+0x2], R59 ;  /* 0x0000023b08000986 */ /* 0x000fe2000c101524 */
[----:B------:R-:W-:Y:S01]  /*61b0*/  ISETP.GT.AND P1, PT, R3, RZ, P4 ;  /* 0x000000ff0300720c */ /* 0x000fe20002724270 */
[-C--:B------:R-:W-:Y:S01]  /*61c0*/  FMUL R67, R67, R90.reuse ;  /* 0x0000005a43437220 */ /* 0x080fe20000400000 */
[----:B------:R-:W-:Y:S01]  /*61d0*/  ISETP.GT.AND P0, PT, R3, RZ, P3 ;  /* 0x000000ff0300720c */ /* 0x000fe20001f04270 */
[----:B------:R-:W-:Y:S01]  /*61e0*/  FMUL R68, R68, R90 ;  /* 0x0000005a44447220 */ /* 0x000fe20000400000 */
[----:B------:R-:W-:Y:S01]  /*61f0*/  F2FP.F16.F32.PACK_AB R60, RZ, R60 ;  /* 0x0000003cff3c723e */ /* 0x000fe200000000ff */
[-C--:B------:R-:W-:Y:S01]  /*6200*/  FMUL R69, R69, R90.reuse ;  /* 0x0000005a45457220 */ /* 0x080fe20000400000 */
[----:B------:R-:W-:Y:S01]  /*6210*/  F2FP.F16.F32.PACK_AB R61, RZ, R61 ;  /* 0x0000003dff3d723e */ /* 0x000fe200000000ff */
[-C--:B------:R-:W-:Y:S01]  /*6220*/  FMUL R70, R70, R90.reuse ;  /* 0x0000005a46467220 */ /* 0x080fe20000400000 */
[----:B------:R-:W-:Y:S01]  /*6230*/  F2FP.F16.F32.PACK_AB R63, RZ, R63 ;  /* 0x0000003fff3f723e */ /* 0x000fe200000000ff */
[----:B------:R-:W-:Y:S01]  /*6240*/  FMUL R71, R71, R90 ;  /* 0x0000005a47477220 */ /* 0x000fe20000400000 */
[----:B------:R-:W-:Y:S01]  /*6250*/  F2FP.F16.F32.PACK_AB R62, RZ, R62 ;  /* 0x0000003eff3e723e */ /* 0x000fe200000000ff */
[----:B------:R-:W-:Y:S01]  /*6260*/  FMUL R72, R72, R90 ;  /* 0x0000005a48487220 */ /* 0x000fe20000400000 */
[----:B------:R-:W-:Y:S01]  /*6270*/  F2FP.F16.F32.PACK_AB R64, RZ, R64 ;  /* 0x00000040ff40723e */ /* 0x000fe200000000ff */
[----:B------:R-:W-:Y:S01]  /*6280*/  @P1 STG.E.U16 desc[UR36][R10.64+0x10], R60 ;  /* 0x0000103c0a001986 */ /* 0x000fe2000c101524 */
[----:B------:R-:W-:Y:S01]  /*6290*/  ISETP.GT.AND P1, PT, R3, 0x8, P4 ;  /* 0x000000080300780c */ /* 0x000fe20002724270 */
[-C--:B------:R-:W-:Y:S01]  /*62a0*/  FMUL R73, R73, R90.reuse ;  /* 0x0000005a49497220 */ /* 0x080fe20000400000 */
[----:B------:R-:W-:Y:S01]  /*62b0*/  ISETP.GT.AND P2, PT, R4, 0x11, PT ;  /* 0x000000110400780c */ /* 0x000fe20003f44270 */
[----:B------:R-:W-:Y:S01]  /*62c0*/  @P0 STG.E.U16 desc[UR36][R10.64+0x12], R61 ;  /* 0x0000123d0a000986 */ /* 0x000fe2000c101524 */
[----:B------:R-:W-:Y:S01]  /*62d0*/  ISETP.GT.AND P0, PT, R3, 0x8, P3 ;  /* 0x000000080300780c */ /* 0x000fe20001f04270 */
[-C--:B------:R-:W-:Y:S01]  /*62e0*/  FMUL R74, R74, R90.reuse ;  /* 0x0000005a4a4a7220 */ /* 0x080fe20000400000 */
[----:B------:R-:W-:Y:S01]  /*62f0*/  ISETP.GT.AND P3, PT, R4, 0x10, PT ;  /* 0x000000100400780c */ /* 0x000fe20003f64270 */
[-C--:B------:R-:W-:Y:S01]  /*6300*/  FMUL R75, R75, R90.reuse ;  /* 0x0000005a4b4b7220 */ /* 0x080fe20000400000 */
[----:B------:R-:W-:Y:S01]  /*6310*/  F2FP.F16.F32.PACK_AB R65, RZ, R65 ;  /* 0x00000041ff41723e */ /* 0x000fe200000000ff */
[----:B------:R-:W-:Y:S01]  /*6320*/  FMUL R76, R76, R90 ;  /* 0x0000005a4c4c7220 */ /* 0x000fe20000400000 */
[----:B------:R-:W-:Y:S01]  /*6330*/  F2FP.F16.F32.PACK_AB R66, RZ, R66 ;  /* 0x00000042ff42723e */ /* 0x000fe200000000ff */
[----:B------:R-:W-:Y:S01]  /*6340*/  FMUL R77, R77, R90 ;  /* 0x0000005a4d4d7220 */ /* 0x000fe20000400000 */
[----:B------:R-:W-:Y:S01]  /*6350*/  F2FP.F16.F32.PACK_AB R67, RZ, R67 ;  /* 0x00000043ff43723e */ /* 0x000fe200000000ff */
[----:B------:R-:W-:Y:S01]  /*6360*/  @P1 STG.E.U16 desc[UR36][R8.64+0x10], R62 ;  /* 0x0000103e08001986 */ /* 0x000fe2000c101524 */
[----:B------:R-:W-:Y:S01]  /*6370*/  F2FP.F16.F32.PACK_AB R68, RZ, R68 ;  /* 0x00000044ff44723e */ /* 0x000fe200000000ff */
[-C--:B------:R-:W-:Y:S01]  /*6380*/  FMUL R78, R78, R90.reuse ;  /* 0x0000005a4e4e7220 */ /* 0x080fe20000400000 */
[----:B------:R-:W-:Y:S01]  /*6390*/  ISETP.GT.AND P1, PT, R4, 0x19, PT ;  /* 0x000000190400780c */ /* 0x000fe20003f24270 */
[----:B------:R-:W-:Y:S01]  /*63a0*/  @P0 STG.E.U16 desc[UR36][R8.64+0x12], R63 ;  /* 0x0000123f08000986 */ /* 0x000fe2000c101524 */
[----:B------:R-:W-:Y:S01]  /*63b0*/  ISETP.GT.AND P0, PT, R3, RZ, P3 ;  /* 0x000000ff0300720c */ /* 0x000fe20001f04270 */
[-C--:B------:R-:W-:Y:S01]  /*63c0*/  FMUL R79, R79, R90.reuse ;  /* 0x0000005a4f4f7220 */ /* 0x080fe20000400000 */
[----:B------:R-:W-:Y:S01]  /*63d0*/  F2FP.F16.F32.PACK_AB R69, RZ, R69 ;  /* 0x00000045ff45723e */ /* 0x000fe200000000ff */
[----:B------:R-:W-:Y:S01]  /*63e0*/  FMUL R80, R80, R90 ;  /* 0x0000005a50507220 */ /* 0x000fe20000400000 */
[----:B------:R-:W-:Y:S01]  /*63f0*/  F2FP.F16.F32.PACK_AB R70, RZ, R70 ;  /* 0x00000046ff46723e */ /* 0x000fe200000000ff */
        /* <DEDUP_REMOVED lines=8> */
[----:B------:R-:W-:Y:S01]  /*6480*/  @P0 STG.E.U16 desc[UR36][R10.64+0x20], R64 ;  /* 0x000020400a000986 */ /* 0x000fe2000c101524 */
[----:B------:R-:W-:Y:S01]  /*6490*/  ISETP.GT.AND P0, PT, R3, RZ, P2 ;  /* 0x000000ff0300720c */ /* 0x000fe20001704270 */
[-C--:B------:R-:W-:Y:S01]  /*64a0*/  FMUL R85, R85, R90.reuse ;  /* 0x0000005a55557220 */ /* 0x080fe20000400000 */
[----:B------:R-:W-:Y:S01]  /*64b0*/  F2FP.F16.F32.PACK_AB R75, RZ, R75 ;  /* 0x0000004bff4b723e */ /* 0x000fe200000000ff */
[-C--:B------:R-:W-:Y:S01]  /*64c0*/  FMUL R86, R86, R90.reuse ;  /* 0x0000005a56567220 */ /* 0x080fe20000400000 */
[----:B------:R-:W-:Y:S01]  /*64d0*/  ISETP.GT.AND P5, PT, R4, 0x28, PT ;  /* 0x000000280400780c */ /* 0x000fe20003fa4270 */
[----:B------:R-:W-:Y:S01]  /*64e0*/  FMUL R87, R87, R90 ;  /* 0x0000005a57577220 */ /* 0x000fe20000400000 */
[----:B------:R-:W-:Y:S01]  /*64f0*/  F2FP.F16.F32.PACK_AB R76, RZ, R76 ;  /* 0x0000004cff4c723e */ /* 0x000fe200000000ff */
[-C--:B------:R-:W-:Y:S01]  /*6500*/  FMUL R24, R24, R90.reuse ;  /* 0x0000005a18187220 */ /* 0x080fe20000400000 */
[----:B------:R-:W-:Y:S01]  /*6510*/  ISETP.GT.AND P4, PT, R4, 0x29, PT ;  /* 0x000000290400780c */ /* 0x000fe20003f84270 */
[-C--:B------:R-:W-:Y:S01]  /*6520*/  FMUL R25, R25, R90.reuse ;  /* 0x0000005a19197220 */ /* 0x080fe20000400000 */
[----:B------:R-:W-:Y:S01]  /*6530*/  F2FP.F16.F32.PACK_AB R77, RZ, R77 ;  /* 0x0000004dff4d723e */ /* 0x000fe200000000ff */
[----:B------:R-:W-:Y:S01]  /*6540*/  FMUL R26, R26, R90 ;  /* 0x0000005a1a1a7220 */ /* 0x000fe20000400000 */
[----:B------:R-:W-:Y:S01]  /*6550*/  F2FP.F16.F32.PACK_AB R78, RZ, R78 ;  /* 0x0000004eff4e723e */ /* 0x000fe200000000ff */
[----:B------:R-:W-:Y:S01]  /*6560*/  @P0 STG.E.U16 desc[UR36][R10.64+0x22], R65 ;  /* 0x000022410a000986 */ /* 0x000fe2000c101524 */
[----:B------:R-:W-:Y:S01]  /*6570*/  ISETP.GT.AND P0, PT, R3, 0x8, P3 ;  /* 0x000000080300780c */ /* 0x000fe20001f04270 */
[-C--:B------:R-:W-:Y:S01]  /*6580*/  FMUL R27, R27, R90.reuse ;  /* 0x0000005a1b1b7220 */ /* 0x080fe20000400000 */
[----:B------:R-:W-:Y:S01]  /*6590*/  F2FP.F16.F32.PACK_AB R79, RZ, R79 ;  /* 0x0000004fff4f723e */ /* 0x000fe200000000ff */
[-C--:B------:R-:W-:Y:S01]  /*65a0*/  FMUL R28, R28, R90.reuse ;  /* 0x0000005a1c1c7220 */ /* 0x080fe20000400000 */
[----:B------:R-:W-:Y:S01]  /*65b0*/  ISETP.GT.AND P3, PT, R4, 0x30, PT ;  /* 0x000000300400780c */ /* 0x000fe20003f64270 */
        /* <DEDUP_REMOVED lines=8> */
[----:B------:R-:W-:Y:S01]  /*6640*/  @P0 STG.E.U16 desc[UR36][R8.64+0x20], R66 ;  /* 0x0000204208000986 */ /* 0x000fe2000c101524 */
[----:B------:R-:W-:Y:S01]  /*6650*/  ISETP.GT.AND P0, PT, R3, 0x8, P2 ;  /* 0x000000080300780c */ /* 0x000fe20001704270 */
[-C--:B------:R-:W-:Y:S01]  /*6660*/  FMUL R33, R33, R90.reuse ;  /* 0x0000005a21217220 */ /* 0x080fe20000400000 */
[----:B------:R-:W-:Y:S01]  /*6670*/  ISETP.GT.AND P2, PT, R4, 0x18, PT ;  /* 0x000000180400780c */ /* 0x000fe20003f44270 */
[----:B------:R-:W-:Y:S01]  /*6680*/  FMUL R34, R34, R90 ;  /* 0x0000005a22227220 */ /* 0x000fe20000400000 */
[----:B------:R-:W-:Y:S01]  /*6690*/  F2FP.F16.F32.PACK_AB R84, RZ, R84 ;  /* 0x00000054ff54723e */ /* 0x000fe200000000ff */
[-C--:B------:R-:W-:Y:S01]  /*66a0*/  FMUL R35, R35, R90.reuse ;  /* 0x0000005a23237220 */ /* 0x080fe20000400000 */
[----:B------:R-:W-:Y:S01]  /*66b0*/  P2R R5, PR, RZ, 0x20 ;  /* 0x00000020ff057803 */ /* 0x000fe20000000000 */
[-C--:B------:R-:W-:Y:S01]  /*66c0*/  FMUL R36, R36, R90.reuse ;  /* 0x0000005a24247220 */ /* 0x080fe20000400000 */
[----:B------:R-:W-:Y:S01]  /*66d0*/  F2FP.F16.F32.PACK_AB R85, RZ, R85 ;  /* 0x00000055ff55723e */ /* 0x000fe200000000ff */
[----:B------:R-:W-:Y:S01]  /*66e0*/  FMUL R37, R37, R90 ;  /* 0x0000005a25257220 */ /* 0x000fe20000400000 */
[----:B------:R-:W-:Y:S01]  /*66f0*/  F2FP.F16.F32.PACK_AB R86, RZ, R86 ;  /* 0x00000056ff56723e */ /* 0x000fe200000000ff */
[-C--:B------:R-:W-:Y:S01]  /*6700*/  FMUL R38, R38, R90.reuse ;  /* 0x0000005a26267220 */ /* 0x080fe20000400000 */
[----:B------:R-:W-:Y:S01]  /*6710*/  F2FP.F16.F32.PACK_AB R87, RZ, R87 ;  /* 0x00000057ff57723e */ /* 0x000fe200000000ff */
[----:B------:R-:W-:Y:S01]  /*6720*/  @P0 STG.E.U16 desc[UR36][R8.64+0x22], R67 ;  /* 0x0000224308000986 */ /* 0x000fe2000c101524 */
[----:B------:R-:W-:Y:S01]  /*6730*/  ISETP.GT.AND P0, PT, R3, RZ, P2 ;  /* 0x000000ff0300720c */ /* 0x000fe20001704270 */
        /* <DEDUP_REMOVED lines=36> */
[----:B------:R-:W-:Y:S01]  /*6980*/  FMUL R55, R55, R90 ;  /* 0x0000005a37377220 */ /* 0x000fe20000400000 */
[----:B------:R-:W-:-:S02]  /*6990*/  F2FP.F16.F32.PACK_AB R39, RZ, R39 ;  /* 0x00000027ff27723e */ /* 0x000fc400000000ff */
[----:B------:R-:W-:Y:S01]  /*69a0*/  F2FP.F16.F32.PACK_AB R40, RZ, R40 ;  /* 0x00000028ff28723e */ /* 0x000fe200000000ff */
[----:B------:R-:W-:Y:S01]  /*69b0*/  @P0 STG.E.U16 desc[UR36][R8.64+0x30], R70 ;  /* 0x0000304608000986 */ /* 0x000fe2000c101524 */
[----:B------:R-:W-:Y:S02]  /*69c0*/  ISETP.GT.AND P0, PT, R3, 0x8, P1 ;  /* 0x000000080300780c */ /* 0x000fe40000f04270 */
[----:B------:R-:W-:Y:S02]  /*69d0*/  ISETP.GT.AND P1, PT, R4, 0x21, PT ;  /* 0x000000210400780c */ /* 0x000fe40003f24270 */
[----:B------:R-:W-:Y:S02]  /*69e0*/  F2FP.F16.F32.PACK_AB R41, RZ, R41 ;  /* 0x00000029ff29723e */ /* 0x000fe400000000ff */
[----:B------:R-:W-:Y:S02]  /*69f0*/  F2FP.F16.F32.PACK_AB R42, RZ, R42 ;  /* 0x0000002aff2a723e */ /* 0x000fe400000000ff */
[----:B------:R-:W-:-:S02]  /*6a00*/  F2FP.F16.F32.PACK_AB R43, RZ, R43 ;  /* 0x0000002bff2b723e */ /* 0x000fc400000000ff */
[----:B------:R-:W-:Y:S02]  /*6a10*/  F2FP.F16.F32.PACK_AB R44, RZ, R44 ;  /* 0x0000002cff2c723e */ /* 0x000fe400000000ff */
[----:B------:R-:W-:Y:S01]  /*6a20*/  F2FP.F16.F32.PACK_AB R45, RZ, R45 ;  /* 0x0000002dff2d723e */ /* 0x000fe200000000ff */
[----:B------:R-:W-:Y:S01]  /*6a30*/  @P0 STG.E.U16 desc[UR36][R8.64+0x32], R71 ;  /* 0x0000324708000986 */ /* 0x000fe2000c101524 */
[----:B------:R-:W-:Y:S02]  /*6a40*/  ISETP.GT.AND P0, PT, R3, RZ, P2 ;  /* 0x000000ff0300720c */ /* 0x000fe40001704270 */
[----:B------:R-:W-:Y:S02]  /*6a50*/  F2FP.F16.F32.PACK_AB R46, RZ, R46 ;  /* 0x0000002eff2e723e */ /* 0x000fe400000000ff */
[----:B------:R-:W-:Y:S02]  /*6a60*/  F2FP.F16.F32.PACK_AB R47, RZ, R47 ;  /* 0x0000002fff2f723e */ /* 0x000fe400000000ff */
[----:B------:R-:W-:-:S02]  /*6a70*/  F2FP.F16.F32.PACK_AB R48, RZ, R48 ;  /* 0x00000030ff30723e */ /* 0x000fc400000000ff */
[----:B------:R-:W-:Y:S02]  /*6a80*/  F2FP.F16.F32.PACK_AB R49, RZ, R49 ;  /* 0x00000031ff31723e */ /* 0x000fe400000000ff */
[----:B------:R-:W-:Y:S02]  /*6a90*/  F2FP.F16.F32.PACK_AB R50, RZ, R50 ;  /* 0x00000032ff32723e */ /* 0x000fe400000000ff */
[----:B------:R-:W-:Y:S01]  /*6aa0*/  F2FP.F16.F32.PACK_AB R51, RZ, R51 ;  /* 0x00000033ff33723e */ /* 0x000fe200000000ff */
[----:B------:R-:W-:Y:S01]  /*6ab0*/  @P0 STG.E.U16 desc[UR36][R10.64+0x40], R72 ;  /* 0x000040480a000986 */ /* 0x000fe2000c101524 */
[----:B------:R-:W-:Y:S02]  /*6ac0*/  ISETP.GT.AND P0, PT, R3, RZ, P1 ;  /* 0x000000ff0300720c */ /* 0x000fe40000f04270 */
[----:B------:R-:W-:Y:S02]  /*6ad0*/  F2FP.F16.F32.PACK_AB R52, RZ, R52 ;  /* 0x00000034ff34723e */ /* 0x000fe400000000ff */
[----:B------:R-:W-:-:S02]  /*6ae0*/  F2FP.F16.F32.PACK_AB R53, RZ, R53 ;  /* 0x00000035ff35723e */ /* 0x000fc400000000ff */
[----:B------:R-:W-:Y:S02]  /*6af0*/  F2FP.F16.F32.PACK_AB R54, RZ, R54 ;  /* 0x00000036ff36723e */ /* 0x000fe400000000ff */
[----:B------:R-:W-:-:S05]  /*6b00*/  F2FP.F16.F32.PACK_AB R55, RZ, R55 ;  /* 0x00000037ff37723e */ /* 0x000fca00000000ff */
[----:B------:R-:W-:Y:S01]  /*6b10*/  @P0 STG.E.U16 desc[UR36][R10.64+0x42], R73 ;  /* 0x000042490a000986 */ /* 0x000fe2000c101524 */
[----:B------:R-:W-:Y:S02]  /*6b20*/  ISETP.GT.AND P0, PT, R3, 0x8, P2 ;  /* 0x000000080300780c */ /* 0x000fe40001704270 */
[----:B------:R-:W-:-:S11]  /*6b30*/  ISETP.GT.AND P2, PT, R4, 0x38, PT ;  /* 0x000000380400780c */ /* 0x000fd60003f44270 */
[----:B------:R-:W-:Y:S01]  /*6b40*/  @P0 STG.E.U16 desc[UR36][R8.64+0x40], R74 ;  /* 0x0000404a08000986 */ /* 0x000fe2000c101524 */
[----:B------:R-:W-:-:S13]  /*6b50*/  ISETP.GT.AND P0, PT, R3, 0x8, P1 ;  /* 0x000000080300780c */ /* 0x000fda0000f04270 */
[----:B------:R-:W-:Y:S01]  /*6b60*/  @P0 STG.E.U16 desc[UR36][R8.64+0x42], R75 ;  /* 0x0000424b08000986 */ /* 0x000fe2000c101524 */
[----:B------:R-:W-:-:S13]  /*6b70*/  ISETP.GT.AND P0, PT, R3, RZ, P5 ;  /* 0x000000ff0300720c */ /* 0x000fda0002f04270 */
[----:B------:R-:W-:Y:S01]  /*6b80*/  @P0 STG.E.U16 desc[UR36][R10.64+0x50], R76 ;  /* 0x0000504c0a000986 */ /* 0x000fe2000c101524 */
[----:B------:R-:W-:-:S13]  /*6b90*/  ISETP.GT.AND P0, PT, R3, RZ, P4 ;  /* 0x000000ff0300720c */ /* 0x000fda0002704270 */
[----:B------:R-:W-:Y:S01]  /*6ba0*/  @P0 STG.E.U16 desc[UR36][R10.64+0x52], R77 ;  /* 0x0000524d0a000986 */ /* 0x000fe2000c101524 */
[----:B------:R-:W-:-:S13]  /*6bb0*/  ISETP.GT.AND P0, PT, R3, 0x8, P5 ;  /* 0x000000080300780c */ /* 0x000fda0002f04270 */
[----:B------:R-:W-:Y:S01]  /*6bc0*/  @P0 STG.E.U16 desc[UR36][R8.64+0x50], R78 ;  /* 0x0000504e08000986 */ /* 0x000fe2000c101524 */
[----:B------:R-:W-:-:S13]  /*6bd0*/  ISETP.GT.AND P0, PT, R3, 0x8, P4 ;  /* 0x000000080300780c */ /* 0x000fda0002704270 */
[----:B------:R-:W-:Y:S01]  /*6be0*/  @P0 STG.E.U16 desc[UR36][R8.64+0x52], R79 ;  /* 0x0000524f08000986 */ /* 0x000fe2000c101524 */
[----:B------:R-:W-:-:S13]  /*6bf0*/  ISETP.GT.AND P0, PT, R3, RZ, P3 ;  /* 0x000000ff0300720c */ /* 0x000fda0001f04270 */
[----:B------:R-:W-:Y:S01]  /*6c00*/  @P0 STG.E.U16 desc[UR36][R10.64+0x60], R80 ;  /* 0x000060500a000986 */ /* 0x000fe2000c101524 */
[----:B------:R-:W-:-:S04]  /*6c10*/  ISETP.GT.AND P0, PT, R4, 0x31, PT ;  /* 0x000000310400780c */ /* 0x000fc80003f04270 */
[----:B------:R-:W-:-:S13]  /*6c20*/  ISETP.GT.AND P1, PT, R3, RZ, P0 ;  /* 0x000000ff0300720c */ /* 0x000fda0000724270 */
[----:B------:R-:W-:Y:S01]  /*6c30*/  @P1 STG.E.U16 desc[UR36][R10.64+0x62], R81 ;  /* 0x000062510a001986 */ /* 0x000fe2000c101524 */
[----:B------:R-:W-:-:S13]  /*6c40*/  ISETP.GT.AND P1, PT, R3, 0x8, P3 ;  /* 0x000000080300780c */ /* 0x000fda0001f24270 */
[----:B------:R-:W-:Y:S01]  /*6c50*/  @P1 STG.E.U16 desc[UR36][R8.64+0x60], R82 ;  /* 0x0000605208001986 */ /* 0x000fe2000c101524 */
[----:B------:R-:W-:-:S13]  /*6c60*/  ISETP.GT.AND P1, PT, R3, 0x8, P0 ;  /* 0x000000080300780c */ /* 0x000fda0000724270 */
[----:B------:R-:W-:Y:S01]  /*6c70*/  @P1 STG.E.U16 desc[UR36][R8.64+0x62], R83 ;  /* 0x0000625308001986 */ /* 0x000fe2000c101524 */
[----:B------:R-:W-:-:S05]  /*6c80*/  IADD3 R14, P1, R23, R8, RZ ;  /* 0x00000008170e7210 */ /* 0x000fca0007f3e0ff */
[----:B------:R-:W-:Y:S01]  /*6c90*/  IMAD.X R15, R13, 0x1, R9, P1 ;  /* 0x000000010d0f7824 */ /* 0x000fe200008e0609 */
[----:B------:R-:W-:-:S13]  /*6ca0*/  ISETP.GT.AND P1, PT, R3, RZ, P2 ;  /* 0x000000ff0300720c */ /* 0x000fda0001724270 */
[----:B------:R-:W-:Y:S01]  /*6cb0*/  @P1 STG.E.U16 desc[UR36][R10.64+0x70], R84 ;  /* 0x000070540a001986 */ /* 0x000fe2000c101524 */
[----:B------:R-:W-:-:S05]  /*6cc0*/  IADD3 R20, P1, R23, R8, RZ ;  /* 0x0000000817147210 */ /* 0x000fca0007f3e0ff */
[----:B------:R-:W-:Y:S01]  /*6cd0*/  IMAD.X R21, R13, 0x1, R9, P1 ;  /* 0x000000010d157824 */ /* 0x000fe200008e0609 */
[----:B------:R-:W-:-:S05]  /*6ce0*/  IADD3 R12, P1, R23, R10, RZ ;  /* 0x0000000a170c7210 */ /* 0x000fca0007f3e0ff */
[----:B------:R-:W-:Y:S01]  /*6cf0*/  IMAD.X R13, R13, 0x1, R11, P1 ;  /* 0x000000010d0d7824 */ /* 0x000fe200008e060b */
[----:B------:R-:W-:-:S04]  /*6d00*/  ISETP.GT.AND P1, PT, R4, 0x39, PT ;  /* 0x000000390400780c */ /* 0x000fc80003f24270 */
[----:B------:R-:W-:-:S13]  /*6d10*/  ISETP.GT.AND P5, PT, R3, RZ, P1 ;  /* 0x000000ff0300720c */ /* 0x000fda0000fa4270 */
[----:B------:R-:W-:Y:S01]  /*6d20*/  @P5 STG.E.U16 desc[UR36][R10.64+0x72], R85 ;  /* 0x000072550a005986 */ /* 0x000fe2000c101524 */
[----:B------:R-:W-:-:S13]  /*6d30*/  ISETP.GT.AND P5, PT, R3, 0x8, P2 ;  /* 0x000000080300780c */ /* 0x000fda00017a4270 */
[----:B------:R-:W-:Y:S01]  /*6d40*/  @P5 STG.E.U16 desc[UR36][R8.64+0x70], R86 ;  /* 0x0000705608005986 */ /* 0x000fe2000c101524 */
[----:B------:R-:W-:-:S13]  /*6d50*/  ISETP.GT.AND P5, PT, R3, 0x8, P1 ;  /* 0x000000080300780c */ /* 0x000fda0000fa4270 */
[----:B------:R0:W-:Y:S01]  /*6d60*/  @P5 STG.E.U16 desc[UR36][R8.64+0x72], R87 ;  /* 0x0000725708005986 */ /* 0x0001e2000c101524 */
[C---:B------:R-:W-:Y:S02]  /*6d70*/  ISETP.GT.AND P5, PT, R3.reuse, 0x80, P6 ;  /* 0x000000800300780c */ /* 0x040fe400037a4270 */
[----:B------:R-:W-:-:S11]  /*6d80*/  ISETP.GT.AND P6, PT, R3, 0x88, P6 ;  /* 0x000000880300780c */ /* 0x000fd600037c4270 */
[----:B------:R-:W-:Y:S01]  /*6d90*/  @P5 STG.E.U16 desc[UR36][R12.64], R24 ;  /* 0x000000180c005986 */ /* 0x000fe2000c101524 */
[----:B------:R-:W-:-:S04]  /*6da0*/  ISETP.GT.AND P5, PT, R4, 0x1, PT ;  /* 0x000000010400780c */ /* 0x000fc80003fa4270 */
[----:B------:R-:W-:-:S13]  /*6db0*/  ISETP.GT.AND P5, PT, R3, 0x80, P5 ;  /* 0x000000800300780c */ /* 0x000fda0002fa4270 */
[----:B0-----:R-:W-:Y:S02]  /*6dc0*/  @P5 IMAD.MOV.U32 R8, RZ, RZ, R12 ;  /* 0x000000ffff085224 */ /* 0x001fe400078e000c */
[----:B------:R-:W-:-:S05]  /*6dd0*/  @P5 IMAD.MOV.U32 R9, RZ, RZ, R13 ;  /* 0x000000ffff095224 */ /* 0x000fca00078e000d */
[----:B------:R0:W-:Y:S01]  /*6de0*/  @P5 STG.E.U16 desc[UR36][R8.64+0x2], R25 ;  /* 0x0000021908005986 */ /* 0x0001e2000c101524 */
[----:B------:R-:W-:-:S03]  /*6df0*/  ISETP.NE.AND P5, PT, R5, RZ, PT ;  /* 0x000000ff0500720c */ /* 0x000fc60003fa5270 */
[----:B------:R-:W-:Y:S01]  /*6e00*/  @P6 STG.E.U16 desc[UR36][R14.64], R26 ;  /* 0x0000001a0e006986 */ /* 0x000fe2000c101524 */
[----:B------:R-:W-:-:S04]  /*6e10*/  ISETP.GT.AND P6, PT, R4, 0x1, PT ;  /* 0x000000010400780c */ /* 0x000fc80003fc4270 */
[----:B------:R-:W-:-:S13]  /*6e20*/  ISETP.GT.AND P6, PT, R3, 0x88, P6 ;  /* 0x000000880300780c */ /* 0x000fda00037c4270 */
[----:B------:R-:W-:Y:S01]  /*6e30*/  @P6 STG.E.U16 desc[UR36][R20.64+0x2], R27 ;  /* 0x0000021b14006986 */ /* 0x000fe2000c101524 */
[----:B------:R-:W-:-:S04]  /*6e40*/  ISETP.GT.AND P6, PT, R4, 0x8, PT ;  /* 0x000000080400780c */ /* 0x000fc80003fc4270 */
[----:B------:R-:W-:-:S13]  /*6e50*/  ISETP.GT.AND P6, PT, R3, 0x80, P6 ;  /* 0x000000800300780c */ /* 0x000fda00037c4270 */
[----:B0-----:R-:W-:Y:S02]  /*6e60*/  @P6 IMAD.MOV.U32 R8, RZ, RZ, R12 ;  /* 0x000000ffff086224 */ /* 0x001fe400078e000c */
[----:B------:R-:W-:-:S05]  /*6e70*/  @P6 IMAD.MOV.U32 R9, RZ, RZ, R13 ;  /* 0x000000ffff096224 */ /* 0x000fca00078e000d */
[----:B------:R0:W-:Y:S01]  /*6e80*/  @P6 STG.E.U16 desc[UR36][R8.64+0x10], R28 ;  /* 0x0000101c08006986 */ /* 0x0001e2000c101524 */
[----:B------:R-:W-:-:S04]  /*6e90*/  ISETP.GT.AND P6, PT, R4, 0x9, PT ;  /* 0x000000090400780c */ /* 0x000fc80003fc4270 */
[----:B------:R-:W-:-:S13]  /*6ea0*/  ISETP.GT.AND P6, PT, R3, 0x80, P6 ;  /* 0x000000800300780c */ /* 0x000fda00037c4270 */
[----:B0-----:R-:W-:Y:S02]  /*6eb0*/  @P6 IMAD.MOV.U32 R8, RZ, RZ, R12 ;  /* 0x000000ffff086224 */ /* 0x001fe400078e000c */
[----:B------:R-:W-:-:S05]  /*6ec0*/  @P6 IMAD.MOV.U32 R9, RZ, RZ, R13 ;  /* 0x000000ffff096224 */ /* 0x000fca00078e000d */
[----:B------:R0:W-:Y:S01]  /*6ed0*/  @P6 STG.E.U16 desc[UR36][R8.64+0x12], R29 ;  /* 0x0000121d08006986 */ /* 0x0001e2000c101524 */
[----:B------:R-:W-:-:S04]  /*6ee0*/  ISETP.GT.AND P6, PT, R4, 0x8, PT ;  /* 0x000000080400780c */ /* 0x000fc80003fc4270 */
[----:B------:R-:W-:-:S13]  /*6ef0*/  ISETP.GT.AND P6, PT, R3, 0x88, P6 ;  /* 0x000000880300780c */ /* 0x000fda00037c4270 */
        /* <DEDUP_REMOVED lines=45> */
[----:B------:R-:W-:Y:S01]  /*71d0*/  @P6 STG.E.U16 desc[UR36][R8.64+0x42], R41 ;  /* 0x0000422908006986 */ /* 0x000fe2000c101524 */
[----:B------:R-:W-:-:S04]  /*71e0*/  ISETP.GT.AND P6, PT, R4, 0x20, PT ;  /* 0x000000200400780c */ /* 0x000fc80003fc4270 */
[----:B------:R-:W-:-:S13]  /*71f0*/  ISETP.GT.AND P6, PT, R3, 0x88, P6 ;  /* 0x000000880300780c */ /* 0x000fda00037c4270 */
[----:B------:R-:W-:Y:S01]  /*7200*/  @P6 STG.E.U16 desc[UR36][R6.64+0x40], R42 ;  /* 0x0000402a06006986 */ /* 0x000fe2000c101524 */
[----:B------:R-:W-:-:S04]  /*7210*/  ISETP.GT.AND P6, PT, R4, 0x21, PT ;  /* 0x000000210400780c */ /* 0x000fc80003fc4270 */
[----:B------:R-:W-:-:S13]  /*7220*/  ISETP.GT.AND P6, PT, R3, 0x88, P6 ;  /* 0x000000880300780c */ /* 0x000fda00037c4270 */
[----:B------:R-:W-:Y:S02]  /*7230*/  @P6 IMAD.MOV.U32 R4, RZ, RZ, R6 ;  /* 0x000000ffff046224 */ /* 0x000fe400078e0006 */
[----:B------:R-:W-:-:S05]  /*7240*/  @P6 IMAD.MOV.U32 R5, RZ, RZ, R7 ;  /* 0x000000ffff056224 */ /* 0x000fca00078e0007 */
[----:B------:R0:W-:Y:S01]  /*7250*/  @P6 STG.E.U16 desc[UR36][R4.64+0x42], R43 ;  /* 0x0000422b04006986 */ /* 0x0001e2000c101524 */
[C---:B------:R-:W-:Y:S02]  /*7260*/  ISETP.GT.AND P6, PT, R3.reuse, 0x80, P5 ;  /* 0x000000800300780c */ /* 0x040fe40002fc4270 */
[----:B------:R-:W-:-:S11]  /*7270*/  ISETP.GT.AND P5, PT, R3, 0x88, P5 ;  /* 0x000000880300780c */ /* 0x000fd60002fa4270 */
[----:B0-----:R-:W-:Y:S02]  /*7280*/  @P6 IMAD.MOV.U32 R4, RZ, RZ, R12 ;  /* 0x000000ffff046224 */ /* 0x001fe400078e000c */
[----:B------:R-:W-:-:S05]  /*7290*/  @P6 IMAD.MOV.U32 R5, RZ, RZ, R13 ;  /* 0x000000ffff056224 */ /* 0x000fca00078e000d */
[----:B------:R0:W-:Y:S01]  /*72a0*/  @P6 STG.E.U16 desc[UR36][R4.64+0x50], R44 ;  /* 0x0000502c04006986 */ /* 0x0001e2000c101524 */
[C---:B------:R-:W-:Y:S02]  /*72b0*/  ISETP.GT.AND P6, PT, R3.reuse, 0x80, P4 ;  /* 0x000000800300780c */ /* 0x040fe400027c4270 */
[----:B------:R-:W-:-:S11]  /*72c0*/  ISETP.GT.AND P4, PT, R3, 0x88, P4 ;  /* 0x000000880300780c */ /* 0x000fd60002784270 */
[----:B0-----:R-:W-:Y:S02]  /*72d0*/  @P6 IMAD.MOV.U32 R4, RZ, RZ, R12 ;  /* 0x000000ffff046224 */ /* 0x001fe400078e000c */
[----:B------:R-:W-:-:S05]  /*72e0*/  @P6 IMAD.MOV.U32 R5, RZ, RZ, R13 ;  /* 0x000000ffff056224 */ /* 0x000fca00078e000d */
[----:B------:R0:W-:Y:S02]  /*72f0*/  @P6 STG.E.U16 desc[UR36][R4.64+0x52], R45 ;  /* 0x0000522d04006986 */ /* 0x0001e4000c101524 */
[----:B0-----:R-:W-:Y:S02]  /*7300*/  @P5 IMAD.MOV.U32 R4, RZ, RZ, R6 ;  /* 0x000000ffff045224 */ /* 0x001fe400078e0006 */
[----:B------:R-:W-:-:S05]  /*7310*/  @P5 IMAD.MOV.U32 R5, RZ, RZ, R7 ;  /* 0x000000ffff055224 */ /* 0x000fca00078e0007 */
[----:B------:R0:W-:Y:S01]  /*7320*/  @P5 STG.E.U16 desc[UR36][R4.64+0x50], R46 ;  /* 0x0000502e04005986 */ /* 0x0001e2000c101524 */
[C---:B------:R-:W-:Y:S02]  /*7330*/  ISETP.GT.AND P5, PT, R3.reuse, 0x80, P3 ;  /* 0x000000800300780c */ /* 0x040fe40001fa4270 */
[----:B------:R-:W-:Y:S01]  /*7340*/  ISETP.GT.AND P3, PT, R3, 0x88, P3 ;  /* 0x000000880300780c */ /* 0x000fe20001f64270 */
        /* <DEDUP_REMOVED lines=17> */
[----:B------:R0:W-:Y:S02]  /*7460*/  @P3 STG.E.U16 desc[UR36][R4.64+0x60], R50 ;  /* 0x0000603204003986 */ /* 0x0001e4000c101524 */
[----:B0-----:R-:W-:Y:S02]  /*7470*/  @P0 IMAD.MOV.U32 R4, RZ, RZ, R6 ;  /* 0x000000ffff040224 */ /* 0x001fe400078e0006 */
[----:B------:R-:W-:-:S05]  /*7480*/  @P0 IMAD.MOV.U32 R5, RZ, RZ, R7 ;  /* 0x000000ffff050224 */ /* 0x000fca00078e0007 */
[----:B------:R0:W-:Y:S02]  /*7490*/  @P0 STG.E.U16 desc[UR36][R4.64+0x62], R51 ;  /* 0x0000623304000986 */ /* 0x0001e4000c101524 */
[----:B0-----:R-:W-:Y:S02]  /*74a0*/  @P5 IMAD.MOV.U32 R4, RZ, RZ, R12 ;  /* 0x000000ffff045224 */ /* 0x001fe400078e000c */
[----:B------:R-:W-:-:S05]  /*74b0*/  @P5 IMAD.MOV.U32 R5, RZ, RZ, R13 ;  /* 0x000000ffff055224 */ /* 0x000fca00078e000d */
[----:B------:R0:W-:Y:S04]  /*74c0*/  @P5 STG.E.U16 desc[UR36][R4.64+0x70], R52 ;  /* 0x0000703404005986 */ /* 0x0001e8000c101524 */
[----:B------:R1:W-:Y:S01]  /*74d0*/  @P4 STG.E.U16 desc[UR36][R12.64+0x72], R53 ;  /* 0x000072350c004986 */ /* 0x0003e2000c101524 */
[----:B0-----:R-:W-:Y:S02]  /*74e0*/  @P2 IMAD.MOV.U32 R4, RZ, RZ, R6 ;  /* 0x000000ffff042224 */ /* 0x001fe400078e0006 */
[----:B------:R-:W-:-:S05]  /*74f0*/  @P2 IMAD.MOV.U32 R5, RZ, RZ, R7 ;  /* 0x000000ffff052224 */ /* 0x000fca00078e0007 */
[----:B------:R1:W-:Y:S04]  /*7500*/  @P2 STG.E.U16 desc[UR36][R4.64+0x70], R54 ;  /* 0x0000703604002986 */ /* 0x0003e8000c101524 */
[----:B------:R1:W-:Y:S02]  /*7510*/  @P1 STG.E.U16 desc[UR36][R6.64+0x72], R55 ;  /* 0x0000723706001986 */ /* 0x0003e4000c101524 */
.L_x_156:
[----:B------:R-:W-:Y:S05]  /*7520*/  BSYNC B0 ;  /* 0x0000000000007941 */ /* 0x000fea0003800000 */
.L_x_32:
[----:B------:R-:W-:Y:S01]  /*7530*/  IADD3 R16, P0, R16, UR38, RZ ;  /* 0x0000002610107c10 */ /* 0x000fe2000ff1e0ff */
[----:B------:R-:W-:Y:S01]  /*7540*/  ULDC.64 UR4, c[0x0][0x650] ;  /* 0x0001940000047ab9 */ /* 0x000fe20000000a00 */
[----:B------:R-:W-:Y:S01]  /*7550*/  PRMT R3, RZ, 0x7610, R3 ;  /* 0x00007610ff037816 */ /* 0x000fe20000000003 */
[----:B------:R-:W-:Y:S01]  /*7560*/  IMAD.MOV.U32 R103, RZ, RZ, -0x1 ;  /* 0xffffffffff677424 */ /* 0x000fe200078e00ff */
[----:B------:R-:W-:Y:S01]  /*7570*/  IADD3.X R17, R17, UR41, RZ, P0, !PT ;  /* 0x0000002911117c10 */ /* 0x000fe200087fe4ff */
[----:B------:R-:W-:Y:S01]  /*7580*/  IMAD.MOV.U32 R23, RZ, RZ, -0x1 ;  /* 0xffffffffff177424 */ /* 0x000fe200078e00ff */
[----:B------:R-:W-:-:S04]  /*7590*/  ISETP.GE.U32.AND P0, PT, R16, UR4, PT ;  /* 0x0000000410007c0c */ /* 0x000fc8000bf06070 */
[----:B------:R-:W-:-:S13]  /*75a0*/  ISETP.GE.U32.AND.EX P0, PT, R17, UR5, PT, P0 ;  /* 0x0000000511007c0c */ /* 0x000fda000bf06100 */
[----:B------:R-:W-:Y:S05]  /*75b0*/  @P0 BRA `(.L_x_157) ;  /* 0x00000004004c0947 */ /* 0x000fea0003800000 */
[----:B----4-:R-:W4:Y:S01]  /*75c0*/  LDC.64 R10, c[0x0][0x628] ;  /* 0x00018a00ff0a7b82 */ /* 0x010f220000000a00 */
[----:B01----:R-:W0:Y:S01]  /*75d0*/  S2R R12, SR_CTAID.X ;  /* 0x00000000000c7919 */ /* 0x003e220000002500 */
[----:B------:R-:W-:Y:S02]  /*75e0*/  IMAD.MOV.U32 R8, RZ, RZ, R16 ;  /* 0x000000ffff087224 */ /* 0x000fe400078e0010 */
[----:B------:R-:W-:Y:S01]  /*75f0*/  IMAD.MOV.U32 R9, RZ, RZ, R17 ;  /* 0x000000ffff097224 */ /* 0x000fe200078e0011 */
[----:B------:R-:W1:Y:S03]  /*7600*/  S2R R20, SR_CTAID.Y ;  /* 0x0000000000147919 */ /* 0x000e660000002600 */
[----:B------:R-:W0:Y:S08]  /*7610*/  LDC R0, c[0x0][0x630] ;  /* 0x00018c00ff007b82 */ /* 0x000e300000000800 */
[----:B------:R-:W0:Y:S01]  /*7620*/  LDC.64 R14, c[0x0][0x620] ;  /* 0x00018800ff0e7b82 */ /* 0x000e220000000a00 */
[----:B----4-:R-:W-:-:S04]  /*7630*/  ISETP.NE.U32.AND P0, PT, R10, RZ, PT ;  /* 0x000000ff0a00720c */ /* 0x010fc80003f05070 */
[----:B------:R-:W-:-:S13]  /*7640*/  ISETP.NE.AND.EX P0, PT, R11, RZ, PT, P0 ;  /* 0x000000ff0b00720c */ /* 0x000fda0003f05300 */
[----:B01----:R-:W-:Y:S05]  /*7650*/  @!P0 BRA `(.L_x_158) ;  /* 0x0000000000288947 */ /* 0x003fea0003800000 */
        /* <DEDUP_REMOVED lines=10> */
.L_x_158:
[-CC-:B------:R-:W-:Y:S01]  /*7700*/  SHF.R.U64 R23, R8, R0.reuse, R9.reuse ;  /* 0x0000000008177219 */ /* 0x180fe20000001209 */
[----:B------:R-:W0:Y:S01]  /*7710*/  LDC.64 R26, c[0x0][0x640] ;  /* 0x00019000ff1a7b82 */ /* 0x000e220000000a00 */
[----:B------:R-:W-:Y:S01]  /*7720*/  SHF.R.U32.HI R0, RZ, R0, R9 ;  /* 0x00000000ff007219 */ /* 0x000fe20000011609 */
[----:B------:R-:W-:Y:S01]  /*7730*/  ULDC UR4, c[0x0][0x150] ;  /* 0x0000540000047ab9 */ /* 0x000fe20000000800 */
[----:B------:R-:W-:Y:S02]  /*7740*/  IADD3 R3, P0, RZ, -R23, RZ ;  /* 0x80000017ff037210 */ /* 0x000fe40007f1e0ff */
[----:B------:R-:W-:-:S03]  /*7750*/  I2FP.F32.U32 R7, R12 ;  /* 0x0000000c00077245 */ /* 0x000fc60000201000 */
[----:B------:R-:W1:Y:S01]  /*7760*/  LDC R6, c[0x0][0x618] ;  /* 0x00018600ff067b82 */ /* 0x000e620000000800 */
[----:B------:R-:W-:Y:S02]  /*7770*/  IMAD.X R5, RZ, RZ, ~R0, P0 ;  /* 0x000000ffff057224 */ /* 0x000fe400000e0e00 */
[----:B------:R-:W-:Y:S01]  /*7780*/  FMUL R7, R7, UR4 ;  /* 0x0000000407077c20 */ /* 0x000fe20008400000 */
[----:B------:R-:W-:Y:S01]  /*7790*/  ULDC UR4, c[0x0][0x154] ;  /* 0x0000550000047ab9 */ /* 0x000fe20000000800 */
[-C--:B------:R-:W-:Y:S02]  /*77a0*/  IMAD R0, R5, R14.reuse, RZ ;  /* 0x0000000e05007224 */ /* 0x080fe400078e02ff */
[C---:B------:R-:W-:Y:S01]  /*77b0*/  IMAD.WIDE.U32 R4, R3.reuse, R14, R16 ;  /* 0x0000000e03047225 */ /* 0x040fe200078e0010 */
[----:B------:R-:W4:Y:S01]  /*77c0*/  LDC R11, c[0x0][0x608] ;  /* 0x00018200ff0b7b82 */ /* 0x000f220000000800 */
[----:B------:R-:W2:Y:S02]  /*77d0*/  F2I.U32.TRUNC.NTZ R7, R7 ;  /* 0x0000000700077305 */ /* 0x000ea4000020f000 */
[----:B------:R-:W-:-:S04]  /*77e0*/  IMAD R3, R3, R15, R0 ;  /* 0x0000000f03037224 */ /* 0x000fc800078e0200 */
[----:B------:R-:W-:Y:S01]  /*77f0*/  IMAD.IADD R3, R5, 0x1, R3 ;  /* 0x0000000105037824 */ /* 0x000fe200078e0203 */
[----:B------:R-:W3:Y:S01]  /*7800*/  LDC R8, c[0x0][0x658] ;  /* 0x00019600ff087b82 */ /* 0x000ee20000000800 */
[----:B------:R-:W-:Y:S02]  /*7810*/  I2FP.F32.U32 R5, R20 ;  /* 0x0000001400057245 */ /* 0x000fe40000201000 */
[----:B0-----:R-:W-:-:S04]  /*7820*/  ISETP.NE.U32.AND P0, PT, R26, RZ, PT ;  /* 0x000000ff1a00720c */ /* 0x001fc80003f05070 */
[----:B------:R-:W-:Y:S01]  /*7830*/  ISETP.NE.AND.EX P0, PT, R27, RZ, PT, P0 ;  /* 0x000000ff1b00720c */ /* 0x000fe20003f05300 */
[----:B------:R-:W0:Y:S01]  /*7840*/  LDC R9, c[0x0][0x144] ;  /* 0x00005100ff097b82 */ /* 0x000e220000000800 */
[-C--:B-1----:R-:W-:Y:S01]  /*7850*/  SHF.R.U32.HI R0, RZ, R6.reuse, R3 ;  /* 0x00000006ff007219 */ /* 0x082fe20000011603 */
[----:B--2---:R-:W-:Y:S01]  /*7860*/  IMAD.MOV R7, RZ, RZ, -R7 ;  /* 0x000000ffff077224 */ /* 0x004fe200078e0a07 */
[----:B------:R-:W-:Y:S01]  /*7870*/  SHF.R.U64 R13, R4, R6, R3 ;  /* 0x00000006040d7219 */ /* 0x000fe20000001203 */
[----:B------:R-:W-:-:S04]  /*7880*/  FMUL R6, R5, UR4 ;  /* 0x0000000405067c20 */ /* 0x000fc80008400000 */
[----:B------:R-:W1:Y:S01]  /*7890*/  LDC R21, c[0x0][0x148] ;  /* 0x00005200ff157b82 */ /* 0x000e620000000800 */
[-CC-:B----4-:R-:W-:Y:S02]  /*78a0*/  SHF.R.U64 R10, R13, R11.reuse, R0.reuse ;  /* 0x0000000b0d0a7219 */ /* 0x190fe40000001200 */
[----:B------:R-:W-:Y:S02]  /*78b0*/  SHF.R.U32.HI R3, RZ, R11, R0 ;  /* 0x0000000bff037219 */ /* 0x000fe40000011600 */
[----:B------:R2:W4:Y:S03]  /*78c0*/  F2I.U32.TRUNC.NTZ R0, R6 ;  /* 0x0000000600007305 */ /* 0x000526000020f000 */
[----:B------:R-:W1:Y:S01]  /*78d0*/  LDC R14, c[0x0][0x648] ;  /* 0x00019200ff0e7b82 */ /* 0x000e620000000800 */
[-CC-:B---3--:R-:W-:Y:S02]  /*78e0*/  SHF.R.U64 R15, R10, R8.reuse, R3.reuse ;  /* 0x000000080a0f7219 */ /* 0x188fe40000001203 */
[----:B------:R-:W-:-:S03]  /*78f0*/  SHF.R.U32.HI R5, RZ, R8, R3 ;  /* 0x00000008ff057219 */ /* 0x000fc60000011603 */
[----:B------:R-:W-:Y:S02]  /*7900*/  IMAD.MOV.U32 R4, RZ, RZ, R15 ;  /* 0x000000ffff047224 */ /* 0x000fe400078e000f */
[----:B------:R-:W3:Y:S01]  /*7910*/  LDC R24, c[0x0][0x638] ;  /* 0x00018e00ff187b82 */ /* 0x000ee20000000800 */
[----:B0-----:R-:W-:-:S07]  /*7920*/  IMAD R25, R9, R7, R12 ;  /* 0x0000000709197224 */ /* 0x001fce00078e020c */
[----:B------:R-:W0:Y:S08]  /*7930*/  LDC R28, c[0x0][0x610] ;  /* 0x00018400ff1c7b82 */ /* 0x000e300000000800 */
[----:B------:R-:W0:Y:S01]  /*7940*/  LDC R29, c[0x0][0x600] ;  /* 0x00018000ff1d7b82 */ /* 0x000e220000000800 */
[----:B--2-4-:R-:W-:Y:S05]  /*7950*/  @!P0 BRA `(.L_x_159) ;  /* 0x0000000000288947 */ /* 0x014fea0003800000 */
[----:B------:R-:W2:Y:S02]  /*7960*/  LDC R4, c[0x0][0x64c] ;  /* 0x00019300ff047b82 */ /* 0x000ea40000000800 */
[----:B--2---:R-:W-:-:S05]  /*7970*/  IADD3 R3, P0, R15, R4, RZ ;  /* 0x000000040f037210 */ /* 0x004fca0007f1e0ff */
        /* <DEDUP_REMOVED lines=8> */
.L_x_159:
[----:B------:R-:W-:Y:S02]  /*7a00*/  ISETP.NE.AND P0, PT, R2, 0x1, PT ;  /* 0x000000010200780c */ /* 0x000fe40003f05270 */
[----:B-1----:R-:W-:Y:S01]  /*7a10*/  SHF.R.U64 R3, R4, R14, R5 ;  /* 0x0000000e04037219 */ /* 0x002fe20000001205 */
[----:B------:R-:W-:Y:S01]  /*7a20*/  IMAD.MOV R5, RZ, RZ, -R0 ;  /* 0x000000ffff057224 */ /* 0x000fe200078e0a00 */
[----:B------:R-:W-:Y:S02]  /*7a30*/  LOP3.LUT R0, R10, R101, RZ, 0xc0, !PT ;  /* 0x000000650a007212 */ /* 0x000fe400078ec0ff */
[----:B------:R-:W-:Y:S01]  /*7a40*/  LOP3.LUT R6, R13, R100, RZ, 0xc0, !PT ;  /* 0x000000640d067212 */ /* 0x000fe200078ec0ff */
[----:B------:R-:W-:Y:S02]  /*7a50*/  IMAD.MOV R4, RZ, RZ, -R3 ;  /* 0x000000ffff047224 */ /* 0x000fe400078e0a03 */
[----:B------:R-:W-:Y:S02]  /*7a60*/  IMAD R0, R93, R3, R0 ;  /* 0x000000035d007224 */ /* 0x000fe400078e0200 */
[----:B---3--:R-:W-:-:S02]  /*7a70*/  IMAD R3, R4, R24, R15 ;  /* 0x0000001804037224 */ /* 0x008fc400078e020f */
[----:B------:R-:W-:Y:S02]  /*7a80*/  @P0 IMAD R25, R21, R5, R20 ;  /* 0x0000000515190224 */ /* 0x000fe400078e0214 */
[----:B0-----:R-:W-:Y:S02]  /*7a90*/  IMAD R5, R3, R29, R6 ;  /* 0x0000001d03057224 */ /* 0x001fe400078e0206 */
[----:B------:R-:W-:Y:S02]  /*7aa0*/  IMAD R0, R0, R28, R25 ;  /* 0x0000001c00007224 */ /* 0x000fe400078e0219 */
[----:B------:R-:W-:-:S03]  /*7ab0*/  IMAD.MOV.U32 R4, RZ, RZ, 0x1 ;  /* 0x00000001ff047424 */ /* 0x000fc600078e00ff */
[----:B------:R-:W-:Y:S02]  /*7ac0*/  SEL R103, R5, R0, !P0 ;  /* 0x0000000005677207 */ /* 0x000fe40004000000 */
[----:B------:R-:W-:Y:S02]  /*7ad0*/  PRMT R3, R4, 0x7610, R3 ;  /* 0x0000761004037816 */ /* 0x000fe40000000003 */
[----:B------:R-:W-:-:S07]  /*7ae0*/  SEL R0, R0, R5, !P0 ;  /* 0x0000000500007207 */ /* 0x000fce0004000000 */
.L_x_157:
[----:B------:R-:W-:Y:S01]  /*7af0*/  UIADD3 UR42, UR43, UR42, URZ ;  /* 0x0000002a2b2a7290 */ /* 0x000fe2000fffe03f */
[----:B------:R-:W-:Y:S01]  /*7b00*/  LOP3.LUT P0, RZ, R3, 0xff, RZ, 0xc0, !PT ;  /* 0x000000ff03ff7812 */ /* 0x000fe2000780c0ff */
[----:B------:R-:W-:Y:S02]  /*7b10*/  IMAD.MOV.U32 R111, RZ, RZ, R0 ;  /* 0x000000ffff6f7224 */ /* 0x000fe400078e0000 */
[----:B------:R-:W-:Y:S02]  /*7b20*/  USHF.R.U32.HI UR4, URZ, 0x2, UR42 ;  /* 0x000000023f047899 */ /* 0x000fe4000801162a */
[----:B------:R-:W-:Y:S02]  /*7b30*/  UISETP.GT.U32.AND UP1, UPT, UR42, 0x3, UPT ;  /* 0x000000032a00788c */ /* 0x000fe4000bf24070 */
[----:B------:R-:W-:Y:S02]  /*7b40*/  ULOP3.LUT UR4, UR4, 0x1, URZ, 0xc0, !UPT ;  /* 0x0000000104047892 */ /* 0x000fe4000f8ec03f */
[----:B------:R-:W-:-:S02]  /*7b50*/  UISETP.LT.U32.AND UP1, UPT, UR43, 0x4, UP1 ;  /* 0x000000042b00788c */ /* 0x000fc40008f21070 */
[----:B------:R-:W-:Y:S02]  /*7b60*/  UISETP.NE.U32.AND UP0, UPT, UR4, 0x1, UPT ;  /* 0x000000010400788c */ /* 0x000fe4000bf05070 */
[----:B------:R-:W-:Y:S02]  /*7b70*/  USEL UR5, URZ, 0x1, !UP1 ;  /* 0x000000013f057887 */ /* 0x000fe4000c800000 */
[----:B------:R-:W-:Y:S02]  /*7b80*/  UISETP.GT.U32.AND UP0, UPT, UR43, 0x3, !UP0 ;  /* 0x000000032b00788c */ /* 0x000fe4000c704070 */
[----:B------:R-:W-:Y:S02]  /*7b90*/  ULOP3.LUT UR42, UR42, 0x3, URZ, 0xc0, !UPT ;  /* 0x000000032a2a7892 */ /* 0x000fe4000f8ec03f */
[----:B------:R-:W-:-:S04]  /*7ba0*/  USEL UR4, URZ, 0x1, !UP0 ;  /* 0x000000013f047887 */ /* 0x000fc8000c000000 */
[----:B------:R-:W-:Y:S01]  /*7bb0*/  ULOP3.LUT UR40, UR4, UR40, UR5, 0x96, !UPT ;  /* 0x0000002804287292 */ /* 0x000fe2000f8e9605 */
[----:B------:R-:W-:Y:S11]  /*7bc0*/  @P0 BRA `(.L_x_160) ;  /* 0xffffff98003c0947 */ /* 0x000ff6000383ffff */
[----:B------:R-:W-:Y:S05]  /*7bd0*/  EXIT ;  /* 0x000000000000794d */ /* 0x000fea0003800000 */
.L_x_7:
        /* <DEDUP_REMOVED lines=26> */
.L_x_162:
[----:B------:R-:W0:Y:S01]  /*7d80*/  LDC.64 R28, c[0x0][0x640] ;  /* 0x00019000ff1c7b82 */ /* 0x000e220000000a00 */
[-CC-:B------:R-:W-:Y:S01]  /*7d90*/  SHF.R.U64 R21, R14, R6.reuse, R15.reuse ;  /* 0x000000060e157219 */ /* 0x180fe2000000120f */
[----:B------:R-:W-:Y:S01]  /*7da0*/  IMAD.MOV.U32 R30, RZ, RZ, 0x1 ;  /* 0x00000001ff1e7424 */ /* 0x000fe200078e00ff */
[----:B------:R-:W-:Y:S02]  /*7db0*/  SHF.R.U32.HI R6, RZ, R6, R15 ;  /* 0x00000006ff067219 */ /* 0x000fe4000001160f */
[----:B------:R-:W-:-:S03]  /*7dc0*/  IADD3 R13, P0, RZ, -R21, RZ ;  /* 0x80000015ff0d7210 */ /* 0x000fc60007f1e0ff */
[----:B------:R-:W1:Y:S02]  /*7dd0*/  LDC R12, c[0x0][0x618] ;  /* 0x00018600ff0c7b82 */ /* 0x000e640000000800 */
[----:B------:R-:W-:-:S04]  /*7de0*/  IMAD.X R9, RZ, RZ, ~R6, P0 ;  /* 0x000000ffff097224 */ /* 0x000fc800000e0e06 */
[-C--:B------:R-:W-:Y:S02]  /*7df0*/  IMAD R6, R9, R24.reuse, RZ ;  /* 0x0000001809067224 */ /* 0x080fe400078e02ff */
[----:B------:R-:W2:Y:S01]  /*7e00*/  LDC R14, c[0x0][0x608] ;  /* 0x00018200ff0e7b82 */ /* 0x000ea20000000800 */
[----:B------:R-:W-:-:S04]  /*7e10*/  IMAD.WIDE.U32 R8, R13, R24, R16 ;  /* 0x000000180d087225 */ /* 0x000fc800078e0010 */
[----:B------:R-:W-:-:S03]  /*7e20*/  IMAD R13, R13, R25, R6 ;  /* 0x000000190d0d7224 */ /* 0x000fc600078e0206 */
[----:B------:R-:W3:Y:S01]  /*7e30*/  LDC R27, c[0x0][0x658] ;  /* 0x00019600ff1b7b82 */ /* 0x000ee20000000800 */
[----:B------:R-:W-:Y:S01]  /*7e40*/  IMAD.IADD R9, R9, 0x1, R13 ;  /* 0x0000000109097824 */ /* 0x000fe200078e020d */
[----:B0-----:R-:W-:-:S04]  /*7e50*/  ISETP.NE.U32.AND P0, PT, R28, RZ, PT ;  /* 0x000000ff1c00720c */ /* 0x001fc80003f05070 */
[----:B------:R-:W-:Y:S02]  /*7e60*/  ISETP.NE.AND.EX P0, PT, R29, RZ, PT, P0 ;  /* 0x000000ff1d00720c */ /* 0x000fe40003f05300 */
[----:B------:R-:W0:Y:S01]  /*7e70*/  LDC R22, c[0x0][0x600] ;  /* 0x00018000ff167b82 */ /* 0x000e220000000800 */
[-CC-:B-1----:R-:W-:Y:S01]  /*7e80*/  SHF.R.U64 R10, R8, R12.reuse, R9.reuse ;  /* 0x0000000c080a7219 */ /* 0x182fe20000001209 */
[----:B------:R-:W-:Y:S01]  /*7e90*/  IMAD.MOV.U32 R8, RZ, RZ, -0x1 ;  /* 0xffffffffff087424 */ /* 0x000fe200078e00ff */
[----:B------:R-:W-:-:S05]  /*7ea0*/  SHF.R.U32.HI R9, RZ, R12, R9 ;  /* 0x0000000cff097219 */ /* 0x000fca0000011609 */
[----:B------:R-:W1:Y:S01]  /*7eb0*/  LDC R24, c[0x0][0x648] ;  /* 0x00019200ff187b82 */ /* 0x000e620000000800 */
[-CC-:B--2---:R-:W-:Y:S02]  /*7ec0*/  SHF.R.U64 R23, R10, R14.reuse, R9.reuse ;  /* 0x0000000e0a177219 */ /* 0x184fe40000001209 */
[----:B------:R-:W-:-:S05]  /*7ed0*/  SHF.R.U32.HI R6, RZ, R14, R9 ;  /* 0x0000000eff067219 */ /* 0x000fca0000011609 */
[----:B------:R-:W2:Y:S01]  /*7ee0*/  LDC R26, c[0x0][0x638] ;  /* 0x00018e00ff1a7b82 */ /* 0x000ea20000000800 */
[-C--:B---3--:R-:W-:Y:S02]  /*7ef0*/  SHF.L.U32 R8, R8, R27.reuse, RZ ;  /* 0x0000001b08087219 */ /* 0x088fe400000006ff */
[-CC-:B------:R-:W-:Y:S02]  /*7f00*/  SHF.R.U64 R25, R23, R27.reuse, R6.reuse ;  /* 0x0000001b17197219 */ /* 0x180fe40000001206 */
[----:B------:R-:W-:Y:S02]  /*7f10*/  LOP3.LUT R32, RZ, R8, RZ, 0x33, !PT ;  /* 0x00000008ff207212 */ /* 0x000fe400078e33ff */
[----:B------:R-:W-:Y:S01]  /*7f20*/  SHF.R.U32.HI R9, RZ, R27, R6 ;  /* 0x0000001bff097219 */ /* 0x000fe20000011606 */
[----:B------:R-:W3:Y:S01]  /*7f30*/  LDC R31, c[0x0][0x610] ;  /* 0x00018400ff1f7b82 */ /* 0x000ee20000000800 */
[----:B------:R-:W-:Y:S01]  /*7f40*/  IMAD.MOV.U32 R8, RZ, RZ, R25 ;  /* 0x000000ffff087224 */ /* 0x000fe200078e0019 */
[----:B------:R-:W-:Y:S06]  /*7f50*/  @!P0 BRA `(.L_x_163) ;  /* 0x0000000000288947 */ /* 0x000fec0003800000 */
        /* <DEDUP_REMOVED lines=10> */
.L_x_163:
[----:B------:R-:W-:Y:S02]  /*8000*/  ISETP.NE.AND P0, PT, R2, 0x1, PT ;  /* 0x000000010200780c */ /* 0x000fe40003f05270 */
[----:B-1----:R-:W-:Y:S01]  /*8010*/  SHF.R.U64 R6, R8, R24, R9 ;  /* 0x0000001808067219 */ /* 0x002fe20000001209 */
[----:B0-----:R-:W-:Y:S01]  /*8020*/  VIADD R9, R22, 0xffffffff ;  /* 0xffffffff16097836 */ /* 0x001fe20000000000 */
[----:B------:R-:W-:Y:S02]  /*8030*/  SHF.L.U32 R30, R30, R27, RZ ;  /* 0x0000001b1e1e7219 */ /* 0x000fe400000006ff */
[----:B------:R-:W-:Y:S01]  /*8040*/  LOP3.LUT R5, R23, R32, RZ, 0xc0, !PT ;  /* 0x0000002017057212 */ /* 0x000fe200078ec0ff */
[----:B------:R-:W-:-:S04]  /*8050*/  IMAD.MOV R8, RZ, RZ, -R6 ;  /* 0x000000ffff087224 */ /* 0x000fc800078e0a06 */
[----:B------:R-:W-:Y:S01]  /*8060*/  IMAD R6, R30, R6, R5 ;  /* 0x000000061e067224 */ /* 0x000fe200078e0205 */
[----:B------:R-:W-:Y:S01]  /*8070*/  LOP3.LUT R5, R10, R9, RZ, 0xc0, !PT ;  /* 0x000000090a057212 */ /* 0x000fe200078ec0ff */
[----:B------:R-:W-:Y:S02]  /*8080*/  @P0 IMAD R3, R7, R20, R4 ;  /* 0x0000001407030224 */ /* 0x000fe400078e0204 */
[----:B--2---:R-:W-:Y:S02]  /*8090*/  IMAD R4, R8, R26, R25 ;  /* 0x0000001a08047224 */ /* 0x004fe400078e0219 */
[----:B---3--:R-:W-:Y:S02]  /*80a0*/  IMAD R3, R6, R31, R3 ;  /* 0x0000001f06037224 */ /* 0x008fe400078e0203 */
[----:B------:R-:W-:Y:S02]  /*80b0*/  IMAD R4, R4, R22, R5 ;  /* 0x0000001604047224 */ /* 0x000fe400078e0205 */
[----:B------:R-:W-:-:S02]  /*80c0*/  IMAD.MOV.U32 R8, RZ, RZ, 0x1 ;  /* 0x00000001ff087424 */ /* 0x000fc400078e00ff */
[----:B------:R-:W-:Y:S01]  /*80d0*/  IMAD.MOV.U32 R6, RZ, RZ, R21 ;  /* 0x000000ffff067224 */ /* 0x000fe200078e0015 */
[----:B------:R-:W-:Y:S02]  /*80e0*/  SEL R13, R4, R3, !P0 ;  /* 0x00000003040d7207 */ /* 0x000fe40004000000 */
[----:B------:R-:W-:-:S07]  /*80f0*/  SEL R19, R3, R4, !P0 ;  /* 0x0000000403137207 */ /* 0x000fce0004000000 */
.L_x_161:
[----:B------:R-:W-:-:S08]  /*8100*/  NOP ;  /* 0x0000000000007918 */ /* 0x000fd00000000000 */
[----:B------:R-:W0:-:S00]  /*8110*/  USETMAXREG.DEALLOC.CTAPOOL 0x28 ;  /* 0x00000028000079c8 */ /* 0x000e0000080e0500 */
[----:B0-----:R-:W-:-:S13]  /*8120*/  ISETP.NE.AND P0, PT, R0, RZ, PT ;  /* 0x000000ff0000720c */ /* 0x001fda0003f05270 */
[----:B------:R-:W-:Y:S05]  /*8130*/  @P0 EXIT ;  /* 0x000000000000094d */ /* 0x000fea0003800000 */
[----:B------:R-:W-:Y:S01]  /*8140*/  LOP3.LUT P0, RZ, R8, 0xff, RZ, 0xc0, !PT ;  /* 0x000000ff08ff7812 */ /* 0x000fe2000780c0ff */
[----:B------:R-:W-:Y:S02]  /*8150*/  IMAD.MOV.U32 R10, RZ, RZ, 0x1 ;  /* 0x00000001ff0a7424 */ /* 0x000fe400078e00ff */
[----:B------:R-:W-:-:S10]  /*8160*/  IMAD.MOV.U32 R9, RZ, RZ, RZ ;  /* 0x000000ffff097224 */ /* 0x000fd400078e00ff */
[----:B------:R-:W-:Y:S05]  /*8170*/  @!P0 BRA `(.L_x_164) ;  /* 0x0000000c009c8947 */ /* 0x000fea0003800000 */
[----:B------:R-:W0:Y:S01]  /*8180*/  LDC R0, c[0x0][0x28c] ;  /* 0x0000a300ff007b82 */ /* 0x000e220000000800 */
[----:B------:R-:W-:Y:S01]  /*8190*/  UMOV UR7, 0x1 ;  /* 0x0000000100077882 */ /* 0x000fe20000000000 */
[----:B------:R-:W-:Y:S01]  /*81a0*/  ULDC UR14, c[0x0][0x658] ;  /* 0x00019600000e7ab9 */ /* 0x000fe20000000800 */
[----:B------:R-:W-:Y:S01]  /*81b0*/  UMOV UR6, 0xffffffff ;  /* 0xffffffff00067882 */ /* 0x000fe20000000000 */
[----:B------:R-:W-:Y:S01]  /*81c0*/  BSSY B0, `(.L_x_164) ;  /* 0x00000e2000007945 */ /* 0x000fe20003800000 */
[----:B------:R-:W-:Y:S01]  /*81d0*/  USHF.L.U32 UR6, UR6, UR14, URZ ;  /* 0x0000000e06067299 */ /* 0x000fe2000800063f */
[----:B------:R-:W-:Y:S01]  /*81e0*/  LOP3.LUT R12, R18, 0x2, RZ, 0xfc, !PT ;  /* 0x00000002120c7812 */ /* 0x000fe200078efcff */
[----:B------:R-:W-:Y:S01]  /*81f0*/  IMAD.MOV.U32 R10, RZ, RZ, 0x1 ;  /* 0x00000001ff0a7424 */ /* 0x000fe200078e00ff */
[----:B------:R-:W1:Y:S01]  /*8200*/  S2UR UR5, SR_CgaCtaId ;  /* 0x00000000000579c3 */ /* 0x000e620000008800 */
[----:B------:R-:W-:Y:S01]  /*8210*/  IMAD.MOV.U32 R9, RZ, RZ, RZ ;  /* 0x000000ffff097224 */ /* 0x000fe200078e00ff */
[----:B------:R-:W-:Y:S01]  /*8220*/  ULDC UR13, c[0x0][0x600] ;  /* 0x00018000000d7ab9 */ /* 0x000fe20000000800 */
[----:B------:R-:W-:Y:S01]  /*8230*/  UMOV UR29, 0x5 ;  /* 0x00000005001d7882 */ /* 0x000fe20000000000 */
[----:B------:R-:W-:-:S02]  /*8240*/  UIADD3 UR13, UR13, -0x1, URZ ;  /* 0xffffffff0d0d7890 */ /* 0x000fc4000fffe03f */
[----:B------:R-:W-:Y:S02]  /*8250*/  USHF.L.U32 UR14, UR7, UR14, URZ ;  /* 0x0000000e070e7299 */ /* 0x000fe4000800063f */
[----:B------:R-:W-:Y:S01]  /*8260*/  ULOP3.LUT UR22, URZ, UR6, URZ, 0x33, !UPT ;  /* 0x000000063f167292 */ /* 0x000fe2000f8e333f */
[----:B------:R-:W-:Y:S01]  /*8270*/  ULDC.64 UR42, c[0x0][0x198] ;  /* 0x00006600002a7ab9 */ /* 0x000fe20000000a00 */
[----:B0-----:R-:W-:-:S05]  /*8280*/  VIADD R0, R0, 0x7f ;  /* 0x0000007f00007836 */ /* 0x001fca0000000000 */
[----:B------:R-:W-:Y:S01]  /*8290*/  SHF.R.S32.HI R3, RZ, 0x1f, R0 ;  /* 0x0000001fff037819 */ /* 0x000fe20000011400 */
[----:B-1----:R-:W-:-:S03]  /*82a0*/  ULOP3.LUT UR4, UR5, 0x1, URZ, 0xc0, !UPT ;  /* 0x0000000105047892 */ /* 0x002fc6000f8ec03f */
[----:B------:R-:W-:Y:S01]  /*82b0*/  LEA.HI R3, R3, R0, RZ, 0x7 ;  /* 0x0000000003037211 */ /* 0x000fe200078f38ff */
[----:B------:R-:W-:Y:S01]  /*82c0*/  USHF.R.U32.HI UR31, URZ, 0x1, UR5 ;  /* 0x000000013f1f7899 */ /* 0x000fe20008011605 */
[----:B------:R-:W-:Y:S01]  /*82d0*/  IMAD.MOV.U32 R0, RZ, RZ, 0x1 ;  /* 0x00000001ff007424 */ /* 0x000fe200078e00ff */
[----:B------:R-:W-:Y:S01]  /*82e0*/  USHF.L.U32 UR15, UR5, 0x5, URZ ;  /* 0x00000005050f7899 */ /* 0x000fe2000800063f */
[--C-:B------:R-:W-:Y:S01]  /*82f0*/  SHF.R.S32.HI R8, RZ, 0x7, R3.reuse ;  /* 0x00000007ff087819 */ /* 0x100fe20000011403 */
[----:B------:R-:W-:Y:S02]  /*8300*/  USHF.L.U32 UR21, UR5, 0xb, URZ ;  /* 0x0000000b05157899 */ /* 0x000fe4000800063f */
[----:B------:R-:W-:Y:S01]  /*8310*/  ULOP3.LUT UR5, UR5, 0xfffffffe, URZ, 0xc0, !UPT ;  /* 0xfffffffe05057892 */ /* 0x000fe2000f8ec03f */
[----:B------:R-:W-:Y:S01]  /*8320*/  PRMT R3, R0, 0x7610, R3 ;  /* 0x0000761000037816 */ /* 0x000fe20000000003 */
[----:B------:R-:W-:Y:S01]  /*8330*/  UISETP.GT.U32.AND UP0, UPT, UR4, 0xffff, UPT ;  /* 0x0000ffff0400788c */ /* 0x000fe2000bf04070 */
[----:B------:R-:W-:Y:S01]  /*8340*/  VIADD R0, R8, 0x1 ;  /* 0x0000000108007836 */ /* 0x000fe20000000000 */
[----:B------:R-:W-:-:S02]  /*8350*/  USHF.L.U32 UR23, UR7, UR5, URZ ;  /* 0x0000000507177299 */ /* 0x000fc4000800063f */
[----:B------:R-:W-:Y:S02]  /*8360*/  ULOP3.LUT UR5, UR5, 0x1, URZ, 0xfc, !UPT ;  /* 0x0000000105057892 */ /* 0x000fe4000f8efc3f */
[----:B------:R-:W-:Y:S02]  /*8370*/  USEL UR4, UR4, 0xffff, !UP0 ;  /* 0x0000ffff04047887 */ /* 0x000fe4000c000000 */
[----:B------:R-:W-:Y:S02]  /*8380*/  USHF.L.U32 UR5, UR7, UR5, URZ ;  /* 0x0000000507057299 */ /* 0x000fe4000800063f */
[----:B------:R-:W-:Y:S02]  /*8390*/  ULOP3.LUT UR4, UR4, 0xffff, URZ, 0xc0, !UPT ;  /* 0x0000ffff04047892 */ /* 0x000fe4000f8ec03f */
[----:B------:R-:W-:Y:S02]  /*83a0*/  ULOP3.LUT UR15, UR15, 0x20, URZ, 0xc0, !UPT ;  /* 0x000000200f0f7892 */ /* 0x000fe4000f8ec03f */
[----:B------:R-:W-:-:S02]  /*83b0*/  ULOP3.LUT UR21, UR21, 0x800, URZ, 0xc0, !UPT ;  /* 0x0000080015157892 */ /* 0x000fc4000f8ec03f */
[----:B------:R-:W-:Y:S02]  /*83c0*/  ULOP3.LUT UR23, UR23, UR5, URZ, 0xfc, !UPT ;  /* 0x0000000517177292 */ /* 0x000fe4000f8efc3f */
[----:B------:R-:W-:-:S12]  /*83d0*/  USHF.L.U32 UR29, UR29, UR4, URZ ;  /* 0x000000041d1d7299 */ /* 0x000fd8000800063f */
.L_x_175:
[----:B------:R-:W-:-:S03]  /*83e0*/  UMOV UR4, 0xffffffff ;  /* 0xffffffff00047882 */ /* 0x000fc60000000000 */
[----:B------:R-:W-:Y:S05]  /*83f0*/  BRA.DIV UR4, `(.L_x_165) ;  /* 0x0000000e04e47947 */ /* 0x000fea000b800000 */
[----:B------:R-:W-:-:S13]  /*8400*/  ELECT P6, URZ, PT ;  /* 0x00000000003f782f */ /* 0x000fda00038c0000 */
.L_x_186:
[----:B------:R-:W0:Y:S01]  /*8410*/  LDC R4, c[0x0][0x28c] ;  /* 0x0000a300ff047b82 */ /* 0x000e220000000800 */
[----:B------:R-:W-:Y:S01]  /*8420*/  BSSY B1, `(.L_x_166) ;  /* 0x0000048000017945 */ /* 0x000fe20003800000 */
[----:B0-----:R-:W-:-:S13]  /*8430*/  ISETP.LT.OR P6, PT, R4, 0x1, !P6 ;  /* 0x000000010400780c */ /* 0x001fda00077c1670 */
[----:B------:R-:W-:Y:S05]  /*8440*/  @P6 BRA `(.L_x_167) ;  /* 0x0000000400146947 */ /* 0x000fea0003800000 */
[----:B------:R-:W-:Y:S01]  /*8450*/  LEA R19, R19, UR31, 0x1 ;  /* 0x0000001f13137c11 */ /* 0x000fe2000f8e08ff */
[----:B------:R-:W-:Y:S01]  /*8460*/  IMAD.MOV.U32 R21, RZ, RZ, RZ ;  /* 0x000000ffff157224 */ /* 0x000fe200078e00ff */
[----:B------:R-:W-:Y:S01]  /*8470*/  LEA R15, R13, UR15, 0x6 ;  /* 0x0000000f0d0f7c11 */ /* 0x000fe2000f8e30ff */
[----:B------:R-:W-:Y:S02]  /*8480*/  IMAD.MOV.U32 R4, RZ, RZ, R0 ;  /* 0x000000ffff047224 */ /* 0x000fe400078e0000 */
[----:B------:R-:W-:Y:S02]  /*8490*/  IMAD.MOV.U32 R5, RZ, RZ, R10 ;  /* 0x000000ffff057224 */ /* 0x000fe400078e000a */
[----:B------:R-:W-:Y:S02]  /*84a0*/  IMAD.MOV.U32 R7, RZ, RZ, R9 ;  /* 0x000000ffff077224 */ /* 0x000fe400078e0009 */
[----:B------:R-:W-:-:S07]  /*84b0*/  IMAD.SHL.U32 R19, R19, 0x80, RZ ;  /* 0x0000008013137824 */ /* 0x000fce00078e00ff */
.L_x_170:
[----:B------:R-:W0:Y:S01]  /*84c0*/  S2R R14, SR_CgaCtaId ;  /* 0x00000000000e7919 */ /* 0x000e220000008800 */
[----:B------:R-:W-:Y:S02]  /*84d0*/  MOV R13, 0x400 ;  /* 0x00000400000d7802 */ /* 0x000fe40000000f00 */
[----:B------:R-:W-:Y:S02]  /*84e0*/  ISETP.NE.AND P1, PT, R11, RZ, PT ;  /* 0x000000ff0b00720c */ /* 0x000fe40003f25270 */
[----:B0-----:R-:W-:Y:S02]  /*84f0*/  LEA R22, R14, R13, 0x18 ;  /* 0x0000000d0e167211 */ /* 0x001fe400078ec0ff */
[----:B------:R-:W-:-:S09]  /*8500*/  SHF.L.U32 R13, R5, 0x1f, RZ ;  /* 0x0000001f050d7819 */ /* 0x000fd200000006ff */
[----:B------:R-:W0:Y:S01]  /*8510*/  @!P1 LDC R14, c[0x0][0x500] ;  /* 0x00014000ff0e9b82 */ /* 0x000e220000000800 */
[----:B------:R-:W-:-:S04]  /*8520*/  IMAD R20, R7, 0x8, R22 ;  /* 0x0000000807147824 */ /* 0x000fc800078e0216 */
[----:B------:R-:W1:Y:S02]  /*8530*/  SYNCS.PHASECHK.TRANS64.TRYWAIT P0, [R20+URZ+0x20], R13 ;  /* 0x0000200d140075a7 */ /* 0x000e64000800017f */
[----:B-1----:R-:W-:Y:S05]  /*8540*/  @!P0 BRA `(.L_x_168) ;  /* 0x0000000c00b08947 */ /* 0x002fea0003800000 */
.L_x_187:
[----:B-1----:R-:W-:Y:S01]  /*8550*/  PRMT R13, R12, 0x9910, RZ ;  /* 0x000099100c0d7816 */ /* 0x002fe200000000ff */
[----:B0-----:R0:W-:Y:S03]  /*8560*/  @!P1 SYNCS.ARRIVE.TRANS64 RZ, [R20+URZ], R14 ;  /* 0x0000000e14ff99a7 */ /* 0x0011e6000800003f */
[----:B------:R-:W-:-:S13]  /*8570*/  ISETP.NE.AND P0, PT, R13, 0x2, PT ;  /* 0x000000020d00780c */ /* 0x000fda0003f05270 */
[----:B0-----:R-:W-:Y:S05]  /*8580*/  @P0 BRA `(.L_x_169) ;  /* 0x0000000000040947 */ /* 0x001fea0003800000 */
[----:B------:R-:W-:Y:S01]  /*8590*/  BPT.TRAP 0x1 ;  /* 0x000000040000795c */ /* 0x000fe20000300000 */
.L_x_169:
[C---:B------:R-:W-:Y:S01]  /*85a0*/  LEA R13, R7.reuse, UR31, 0x2 ;  /* 0x0000001f070d7c11 */ /* 0x040fe2000f8e10ff */
[----:B------:R-:W-:Y:S01]  /*85b0*/  VIADD R4, R4, 0xffffffff ;  /* 0xffffffff04047836 */ /* 0x000fe20000000000 */
[----:B------:R-:W-:Y:S01]  /*85c0*/  LEA R14, R7, UR21, 0xd ;  /* 0x00000015070e7c11 */ /* 0x000fe2000f8e68ff */
[----:B------:R-:W-:Y:S01]  /*85d0*/  UIADD3 UR4, UP0, UR42, 0xf0, URZ ;  /* 0x000000f02a047890 */ /* 0x000fe2000ff1e03f */
[----:B------:R-:W-:Y:S01]  /*85e0*/  R2UR UR34, R21 ;  /* 0x00000000152272ca */ /* 0x000fe200000e0000 */
[----:B------:R-:W-:Y:S01]  /*85f0*/  IMAD.SHL.U32 R13, R13, 0x2000, RZ ;  /* 0x000020000d0d7824 */ /* 0x000fe200078e00ff */
[----:B------:R-:W-:Y:S01]  /*8600*/  R2UR UR33, R20 ;  /* 0x00000000142172ca */ /* 0x000fe200000e0000 */
[--C-:B------:R-:W-:Y:S01]  /*8610*/  IMAD R14, R14, 0x2, R22.reuse ;  /* 0x000000020e0e7824 */ /* 0x100fe200078e0216 */
[----:B------:R-:W-:Y:S01]  /*8620*/  R2UR UR36, R6 ;  /* 0x00000000062472ca */ /* 0x000fe200000e0000 */
[----:B------:R-:W-:Y:S01]  /*8630*/  IMAD R13, R13, 0x2, R22 ;  /* 0x000000020d0d7824 */ /* 0x000fe200078e0216 */
[----:B------:R-:W-:Y:S01]  /*8640*/  R2UR UR35, R19 ;  /* 0x00000000132372ca */ /* 0x000fe200000e0000 */
[----:B------:R-:W-:Y:S01]  /*8650*/  UIADD3 UR44, UP1, UR42, 0x1f0, URZ ;  /* 0x000001f02a2c7890 */ /* 0x000fe2000ff3e03f */
[----:B------:R-:W-:Y:S01]  /*8660*/  R2UR UR8, R14 ;  /* 0x000000000e0872ca */ /* 0x000fe200000e0000 */
[----:B------:R-:W-:Y:S01]  /*8670*/  UIADD3.X UR5, URZ, UR43, URZ, UP0, !UPT ;  /* 0x0000002b3f057290 */ /* 0x000fe200087fe43f */
[----:B------:R-:W-:Y:S01]  /*8680*/  R2UR UR24, R13 ;  /* 0x000000000d1872ca */ /* 0x000fe200000e0000 */
[----:B------:R-:W-:Y:S01]  /*8690*/  UPRMT UR30, URZ, 0x5410, UR29 ;  /* 0x000054103f1e7896 */ /* 0x000fe2000800001d */
[----:B------:R-:W-:Y:S01]  /*86a0*/  R2UR UR19, R15 ;  /* 0x000000000f1372ca */ /* 0x000fe200000e0000 */
[----:B------:R-:W-:Y:S01]  /*86b0*/  UIADD3 UR26, UR34, 0x40, URZ ;  /* 0x00000040221a7890 */ /* 0x000fe2000fffe03f */
[----:B------:R-:W-:Y:S01]  /*86c0*/  ISETP.GT.AND P1, PT, R4, 0x1, PT ;  /* 0x000000010400780c */ /* 0x000fe20003f24270 */
[----:B------:R-:W-:Y:S01]  /*86d0*/  UIADD3.X UR45, URZ, UR43, URZ, UP1, !UPT ;  /* 0x0000002b3f2d7290 */ /* 0x000fe20008ffe43f */
[----:B------:R-:W-:Y:S01]  /*86e0*/  VIADD R7, R7, 0x1 ;  /* 0x0000000107077836 */ /* 0x000fe20000000000 */
[----:B------:R-:W-:Y:S01]  /*86f0*/  UPRMT UR37, URZ, 0x5410, UR23 ;  /* 0x000054103f257896 */ /* 0x000fe20008000017 */
[----:B------:R-:W-:Y:S01]  /*8700*/  VIADD R21, R21, 0x80 ;  /* 0x0000008015157836 */ /* 0x000fe20000000000 */
[----:B------:R-:W-:Y:S01]  /*8710*/  UMOV UR6, 0x0 ;  /* 0x0000000000067882 */ /* 0x000fe20000000000 */
[----:B------:R-:W-:Y:S01]  /*8720*/  UMOV UR7, 0x10000000 ;  /* 0x1000000000077882 */ /* 0x000fe20000000000 */
[----:B------:R-:W-:Y:S01]  /*8730*/  UIADD3 UR16, UR8, 0x40100, URZ ;  /* 0x0004010008107890 */ /* 0x000fe2000fffe03f */
[----:B------:R-:W-:Y:S01]  /*8740*/  ISETP.NE.AND P0, PT, R7, 0x4, PT ;  /* 0x000000040700780c */ /* 0x000fe20003f05270 */
[----:B------:R-:W-:-:S02]  /*8750*/  UIADD3 UR32, UR24, 0x100, URZ ;  /* 0x0000010018207890 */ /* 0x000fc4000fffe03f */
[----:B------:R-:W-:Y:S01]  /*8760*/  UIADD3 UR24, UR24, 0x8100, URZ ;  /* 0x0000810018187890 */ /* 0x000fe2000fffe03f */
[----:B------:R-:W-:Y:S01]  /*8770*/  SEL R14, RZ, 0x1, P0 ;  /* 0x00000001ff0e7807 */ /* 0x000fe20000000000 */
[----:B------:R-:W-:Y:S01]  /*8780*/  UIADD3 UR8, UR8, 0x42100, URZ ;  /* 0x0004210008087890 */ /* 0x000fe2000fffe03f */
[----:B------:R-:W-:Y:S01]  /*8790*/  SEL R7, R7, RZ, P0 ;  /* 0x000000ff07077207 */ /* 0x000fe20000000000 */
[----:B------:R-:W-:Y:S01]  /*87a0*/  UMOV UR25, UR33 ;  /* 0x0000002100197c82 */ /* 0x000fe20008000000 */
[----:B------:R-:W-:Y:S01]  /*87b0*/  UMOV UR28, UR36 ;  /* 0x00000024001c7c82 */ /* 0x000fe20008000000 */
[----:B------:R-:W-:Y:S01]  /*87c0*/  UMOV UR27, UR35 ;  /* 0x00000023001b7c82 */ /* 0x000fe20008000000 */
[----:B------:R-:W-:Y:S01]  /*87d0*/  UMOV UR17, UR33 ;  /* 0x0000002100117c82 */ /* 0x000fe20008000000 */
[----:B------:R-:W-:Y:S01]  /*87e0*/  UMOV UR18, UR34 ;  /* 0x0000002200127c82 */ /* 0x000fe20008000000 */
[----:B------:R-:W-:Y:S01]  /*87f0*/  UMOV UR20, UR36 ;  /* 0x0000002400147c82 */ /* 0x000fe20008000000 */
[----:B------:R0:W-:Y:S01]  /*8800*/  UTMALDG.3D.MULTICAST [UR32], [UR4], UR30, desc[UR6] ;  /* 0x00000620040073b4 */ /* 0x0001e2000801181e */
[----:B------:R-:W-:Y:S01]  /*8810*/  UMOV UR9, UR33 ;  /* 0x0000002100097c82 */ /* 0x000fe20008000000 */
[----:B------:R-:W-:Y:S01]  /*8820*/  UMOV UR11, UR19 ;  /* 0x00000013000b7c82 */ /* 0x000fe20008000000 */
[----:B------:R-:W-:Y:S01]  /*8830*/  UMOV UR12, UR36 ;  /* 0x00000024000c7c82 */ /* 0x000fe20008000000 */
[----:B------:R-:W-:Y:S01]  /*8840*/  UMOV UR10, UR26 ;  /* 0x0000001a000a7c82 */ /* 0x000fe20008000000 */
[----:B------:R-:W-:Y:S01]  /*8850*/  LOP3.LUT R5, R5, R14, RZ, 0x3c, !PT ;  /* 0x0000000e05057212 */ /* 0x000fe200078e3cff */
[----:B------:R0:W-:Y:S01]  /*8860*/  UTMALDG.3D.MULTICAST [UR24], [UR4], UR30, desc[UR6] ;  /* 0x00000618040073b4 */ /* 0x0001e2000801181e */
[----:B------:R0:W-:Y:S01]  /*8870*/  UTMALDG.3D.MULTICAST [UR16], [UR44], UR37, desc[UR6] ;  /* 0x000006102c0073b4 */ /* 0x0001e20008011825 */
[----:B------:R0:W-:Y:S02]  /*8880*/  UTMALDG.3D.MULTICAST [UR8], [UR44], UR37, desc[UR6] ;  /* 0x000006082c0073b4 */ /* 0x0001e40008011825 */
[----:B0-----:R-:W-:Y:S05]  /*8890*/  @P1 BRA `(.L_x_170) ;  /* 0xfffffffc00081947 */ /* 0x001fea000383ffff */
.L_x_167:
[----:B------:R-:W-:Y:S05]  /*88a0*/  BSYNC B1 ;  /* 0x0000000000017941 */ /* 0x000fea0003800000 */
.L_x_166:
[----:B------:R-:W-:Y:S01]  /*88b0*/  LOP3.LUT P1, RZ, R3, 0xff, RZ, 0xc0, !PT ;  /* 0x000000ff03ff7812 */ /* 0x000fe2000782c0ff */
[----:B------:R-:W-:Y:S01]  /*88c0*/  IMAD.IADD R9, R8, 0x1, R9 ;  /* 0x0000000108097824 */ /* 0x000fe200078e0209 */
[----:B------:R-:W-:Y:S01]  /*88d0*/  IADD3 R16, P2, R16, UR38, RZ ;  /* 0x0000002610107c10 */ /* 0x000fe2000ff5e0ff */
[----:B------:R-:W-:Y:S01]  /*88e0*/  ULDC.64 UR4, c[0x0][0x650] ;  /* 0x0001940000047ab9 */ /* 0x000fe20000000a00 */
[----:B------:R-:W-:Y:S01]  /*88f0*/  BSSY B1, `(.L_x_171) ;  /* 0x000006c000017945 */ /* 0x000fe20003800000 */
[----:B------:R-:W-:Y:S01]  /*8900*/  IMAD.MOV.U32 R19, RZ, RZ, -0x1 ;  /* 0xffffffffff137424 */ /* 0x000fe200078e00ff */
[----:B------:R-:W-:Y:S01]  /*8910*/  SHF.R.U32.HI R3, RZ, 0x2, R9 ;  /* 0x00000002ff037819 */ /* 0x000fe20000011609 */
[----:B------:R-:W-:Y:S01]  /*8920*/  IMAD.MOV.U32 R13, RZ, RZ, -0x1 ;  /* 0xffffffffff0d7424 */ /* 0x000fe200078e00ff */
[----:B------:R-:W-:Y:S01]  /*8930*/  ISETP.GT.U32.AND P0, PT, R9, 0x3, PT ;  /* 0x000000030900780c */ /* 0x000fe20003f04070 */
[----:B------:R-:W-:Y:S01]  /*8940*/  IMAD.MOV.U32 R6, RZ, RZ, -0x1 ;  /* 0xffffffffff067424 */ /* 0x000fe200078e00ff */
[----:B------:R-:W-:-:S02]  /*8950*/  LOP3.LUT R3, R3, 0x1, RZ, 0xc0, !PT ;  /* 0x0000000103037812 */ /* 0x000fc400078ec0ff */
[----:B------:R-:W-:Y:S01]  /*8960*/  ISETP.LT.U32.AND P0, PT, R8, 0x4, P0 ;  /* 0x000000040800780c */ /* 0x000fe20000701070 */
[----:B------:R-:W0:Y:S01]  /*8970*/  @P1 S2R R5, SR_CgaCtaId ;  /* 0x0000000000051919 */ /* 0x000e220000008800 */
[----:B------:R-:W-:Y:S02]  /*8980*/  @P1 MOV R4, 0x400 ;  /* 0x0000040000041802 */ /* 0x000fe40000000f00 */
[----:B------:R-:W-:Y:S02]  /*8990*/  IADD3.X R17, R17, UR41, RZ, P2, !PT ;  /* 0x0000002911117c10 */ /* 0x000fe400097fe4ff */
[----:B------:R-:W-:Y:S02]  /*89a0*/  ISETP.GE.U32.AND P2, PT, R16, UR4, PT ;  /* 0x0000000410007c0c */ /* 0x000fe4000bf46070 */
[----:B------:R-:W-:Y:S02]  /*89b0*/  LOP3.LUT R9, R9, 0x3, RZ, 0xc0, !PT ;  /* 0x0000000309097812 */ /* 0x000fe400078ec0ff */
[----:B0-----:R-:W-:-:S04]  /*89c0*/  @P1 LEA R4, R5, R4, 0x18 ;  /* 0x0000000405041211 */ /* 0x001fc800078ec0ff */
[----:B------:R0:W-:Y:S01]  /*89d0*/  @P1 SYNCS.ARRIVE.TRANS64.A1T0 RZ, [R4+URZ+0x58], RZ ;  /* 0x000058ff04ff19a7 */ /* 0x0001e2000810003f */
[----:B------:R-:W-:Y:S02]  /*89e0*/  ISETP.NE.U32.AND P1, PT, R3, 0x1, PT ;  /* 0x000000010300780c */ /* 0x000fe40003f25070 */
[----:B------:R-:W-:Y:S02]  /*89f0*/  SEL R3, RZ, 0x1, !P0 ;  /* 0x00000001ff037807 */ /* 0x000fe40004000000 */
[----:B------:R-:W-:Y:S02]  /*8a00*/  ISETP.GE.U32.AND.EX P0, PT, R17, UR5, PT, P2 ;  /* 0x0000000511007c0c */ /* 0x000fe4000bf06120 */
[----:B------:R-:W-:-:S04]  /*8a10*/  ISETP.GT.U32.AND P1, PT, R8, 0x3, !P1 ;  /* 0x000000030800780c */ /* 0x000fc80004f24070 */
[----:B0-----:R-:W-:-:S04]  /*8a20*/  SEL R4, RZ, 0x1, !P1 ;  /* 0x00000001ff047807 */ /* 0x001fc80004800000 */
[--C-:B------:R-:W-:Y:S02]  /*8a30*/  LOP3.LUT R10, R4, R10, R3.reuse, 0x96, !PT ;  /* 0x0000000a040a7212 */ /* 0x100fe400078e9603 */
[----:B------:R-:W-:Y:S02]  /*8a40*/  PRMT R4, RZ, 0x7610, R4 ;  /* 0x00007610ff047816 */ /* 0x000fe40000000004 */
[----:B------:R-:W-:Y:S01]  /*8a50*/  PRMT R3, RZ, 0x7610, R3 ;  /* 0x00007610ff037816 */ /* 0x000fe20000000003 */
[----:B------:R-:W-:Y:S06]  /*8a60*/  @P0 BRA `(.L_x_172) ;  /* 0x0000000400500947 */ /* 0x000fec0003800000 */
[----:B------:R-:W0:Y:S01]  /*8a70*/  S2R R15, SR_CTAID.X ;  /* 0x00000000000f7919 */ /* 0x000e220000002500 */
[----:B------:R-:W-:Y:S01]  /*8a80*/  ULDC.64 UR4, c[0x0][0x628] ;  /* 0x00018a0000047ab9 */ /* 0x000fe20000000a00 */
[----:B------:R-:W1:Y:S01]  /*8a90*/  LDC R20, c[0x0][0x144] ;  /* 0x00005100ff147b82 */ /* 0x000e620000000800 */
[----:B------:R-:W-:Y:S01]  /*8aa0*/  ISETP.NE.U32.AND P0, PT, RZ, UR4, PT ;  /* 0x00000004ff007c0c */ /* 0x000fe2000bf05070 */
[----:B------:R-:W2:Y:S01]  /*8ab0*/  S2R R13, SR_CTAID.Y ;  /* 0x00000000000d7919 */ /* 0x000ea20000002600 */
[----:B------:R-:W-:Y:S01]  /*8ac0*/  ULDC UR6, c[0x0][0x150] ;  /* 0x0000540000067ab9 */ /* 0x000fe20000000800 */
[----:B------:R-:W-:Y:S01]  /*8ad0*/  ULDC UR7, c[0x0][0x630] ;  /* 0x00018c0000077ab9 */ /* 0x000fe20000000800 */
[----:B------:R-:W-:Y:S01]  /*8ae0*/  ISETP.NE.AND.EX P0, PT, RZ, UR5, PT, P0 ;  /* 0x00000005ff007c0c */ /* 0x000fe2000bf05300 */
[----:B------:R-:W-:Y:S01]  /*8af0*/  IMAD.MOV.U32 R4, RZ, RZ, R16 ;  /* 0x000000ffff047224 */ /* 0x000fe200078e0010 */
[----:B0-----:R-:W-:-:S05]  /*8b00*/  I2FP.F32.U32 R5, R15 ;  /* 0x0000000f00057245 */ /* 0x001fca0000201000 */
[----:B------:R-:W-:Y:S01]  /*8b10*/  FMUL R21, R5, UR6 ;  /* 0x0000000605157c20 */ /* 0x000fe20008400000 */
[----:B------:R-:W-:-:S05]  /*8b20*/  IMAD.MOV.U32 R5, RZ, RZ, R17 ;  /* 0x000000ffff057224 */ /* 0x000fca00078e0011 */
[----:B--2---:R-:W-:Y:S05]  /*8b30*/  @!P0 BRA `(.L_x_173) ;  /* 0x0000000000288947 */ /* 0x004fea0003800000 */
[----:B------:R-:W-:Y:S02]  /*8b40*/  ULDC UR6, c[0x0][0x634] ;  /* 0x00018d0000067ab9 */ /* 0x000fe40000000800 */
[----:B------:R-:W-:-:S05]  /*8b50*/  IADD3 R5, P0, R16, UR6, RZ ;  /* 0x0000000610057c10 */ /* 0x000fca000ff1e0ff */
[----:B------:R-:W-:-:S04]  /*8b60*/  IMAD.X R19, RZ, RZ, R17, P0 ;  /* 0x000000ffff137224 */ /* 0x000fc800000e0611 */
[----:B------:R-:W-:-:S04]  /*8b70*/  IMAD.WIDE.U32 R6, R19, UR4, RZ ;  /* 0x0000000413067c25 */ /* 0x000fc8000f8e00ff */
[----:B------:R-:W-:-:S04]  /*8b80*/  IMAD.WIDE.U32 R6, P0, R5, UR5, R6 ;  /* 0x0000000505067c25 */ /* 0x000fc8000f800006 */
[----:B------:R-:W-:-:S04]  /*8b90*/  IMAD.WIDE.U32 R4, R5, UR4, RZ ;  /* 0x0000000405047c25 */ /* 0x000fc8000f8e00ff */
[----:B------:R-:W-:Y:S01]  /*8ba0*/  IMAD.MOV.U32 R4, RZ, RZ, R7 ;  /* 0x000000ffff047224 */ /* 0x000fe200078e0007 */
[----:B------:R-:W-:Y:S01]  /*8bb0*/  IADD3 RZ, P1, R5, R6, RZ ;  /* 0x0000000605ff7210 */ /* 0x000fe20007f3e0ff */
[----:B------:R-:W-:-:S04]  /*8bc0*/  IMAD.X R5, RZ, RZ, RZ, P0 ;  /* 0x000000ffff057224 */ /* 0x000fc800000e06ff */
[----:B------:R-:W-:-:S08]  /*8bd0*/  IMAD.WIDE.U32.X R4, R19, UR5, R4, P1 ;  /* 0x0000000513047c25 */ /* 0x000fd000088e0404 */
.L_x_173:
[--C-:B------:R-:W-:Y:S01]  /*8be0*/  SHF.R.U64 R14, R4, UR7, R5.reuse ;  /* 0x00000007040e7c19 */ /* 0x100fe20008001205 */
[----:B------:R-:W0:Y:S01]  /*8bf0*/  F2I.U32.TRUNC.NTZ R21, R21 ;  /* 0x0000001500157305 */ /* 0x000e22000020f000 */
[----:B------:R-:W-:Y:S01]  /*8c00*/  SHF.R.U32.HI R4, RZ, UR7, R5 ;  /* 0x00000007ff047c19 */ /* 0x000fe20008011605 */
[----:B------:R-:W-:Y:S01]  /*8c10*/  ULDC.64 UR4, c[0x0][0x620] ;  /* 0x0001880000047ab9 */ /* 0x000fe20000000a00 */
[----:B------:R-:W-:Y:S01]  /*8c20*/  IADD3 R7, P0, RZ, -R14, RZ ;  /* 0x8000000eff077210 */ /* 0x000fe20007f1e0ff */
[----:B------:R-:W-:Y:S01]  /*8c30*/  ULDC.64 UR6, c[0x0][0x640] ;  /* 0x0001900000067ab9 */ /* 0x000fe20000000a00 */
[----:B------:R-:W2:Y:S03]  /*8c40*/  LDC R22, c[0x0][0x148] ;  /* 0x00005200ff167b82 */ /* 0x000ea60000000800 */
[----:B------:R-:W-:Y:S01]  /*8c50*/  IMAD.X R4, RZ, RZ, ~R4, P0 ;  /* 0x000000ffff047224 */ /* 0x000fe200000e0e04 */
[----:B------:R-:W-:-:S03]  /*8c60*/  ISETP.NE.U32.AND P0, PT, RZ, UR6, PT ;  /* 0x00000006ff007c0c */ /* 0x000fc6000bf05070 */
[----:B------:R-:W-:Y:S01]  /*8c70*/  IMAD R6, R4, UR4, RZ ;  /* 0x0000000404067c24 */ /* 0x000fe2000f8e02ff */
[----:B------:R-:W-:Y:S01]  /*8c80*/  ISETP.NE.AND.EX P0, PT, RZ, UR7, PT, P0 ;  /* 0x00000007ff007c0c */ /* 0x000fe2000bf05300 */
[----:B------:R-:W-:Y:S01]  /*8c90*/  IMAD.WIDE.U32 R4, R7, UR4, R16 ;  /* 0x0000000407047c25 */ /* 0x000fe2000f8e0010 */
[----:B------:R-:W-:-:S03]  /*8ca0*/  ULDC UR4, c[0x0][0x618] ;  /* 0x0001860000047ab9 */ /* 0x000fc60000000800 */
[----:B------:R-:W-:Y:S01]  /*8cb0*/  IMAD R7, R7, UR5, R6 ;  /* 0x0000000507077c24 */ /* 0x000fe2000f8e0206 */
[----:B------:R-:W-:Y:S01]  /*8cc0*/  ULDC UR5, c[0x0][0x154] ;  /* 0x0000550000057ab9 */ /* 0x000fe20000000800 */
[----:B0-----:R-:W-:Y:S02]  /*8cd0*/  IMAD.MOV R6, RZ, RZ, -R21 ;  /* 0x000000ffff067224 */ /* 0x001fe400078e0a15 */
[----:B------:R-:W-:Y:S02]  /*8ce0*/  IMAD.IADD R5, R5, 0x1, R7 ;  /* 0x0000000105057824 */ /* 0x000fe400078e0207 */
[----:B-1----:R-:W-:Y:S01]  /*8cf0*/  IMAD R15, R20, R6, R15 ;  /* 0x00000006140f7224 */ /* 0x002fe200078e020f */
[----:B------:R-:W-:Y:S02]  /*8d00*/  I2FP.F32.U32 R6, R13 ;  /* 0x0000000d00067245 */ /* 0x000fe40000201000 */
[--C-:B------:R-:W-:Y:S02]  /*8d10*/  SHF.R.U64 R19, R4, UR4, R5.reuse ;  /* 0x0000000404137c19 */ /* 0x100fe40008001205 */
[----:B------:R-:W-:Y:S01]  /*8d20*/  SHF.R.U32.HI R4, RZ, UR4, R5 ;  /* 0x00000004ff047c19 */ /* 0x000fe20008011605 */
[----:B------:R-:W-:Y:S01]  /*8d30*/  FMUL R6, R6, UR5 ;  /* 0x0000000506067c20 */ /* 0x000fe20008400000 */
[----:B------:R-:W-:-:S02]  /*8d40*/  ULDC UR4, c[0x0][0x608] ;  /* 0x0001820000047ab9 */ /* 0x000fc40000000800 */
[--C-:B------:R-:W-:Y:S01]  /*8d50*/  SHF.R.U64 R21, R19, UR4, R4.reuse ;  /* 0x0000000413157c19 */ /* 0x100fe20008001204 */
[----:B------:R0:W1:Y:S01]  /*8d60*/  F2I.U32.TRUNC.NTZ R24, R6 ;  /* 0x0000000600187305 */ /* 0x000062000020f000 */
[----:B------:R-:W-:Y:S01]  /*8d70*/  SHF.R.U32.HI R4, RZ, UR4, R4 ;  /* 0x00000004ff047c19 */ /* 0x000fe20008011604 */
[----:B------:R-:W-:-:S03]  /*8d80*/  ULDC UR4, c[0x0][0x658] ;  /* 0x0001960000047ab9 */ /* 0x000fc60000000800 */
[--C-:B------:R-:W-:Y:S02]  /*8d90*/  SHF.R.U64 R20, R21, UR4, R4.reuse ;  /* 0x0000000415147c19 */ /* 0x100fe40008001204 */
[----:B------:R-:W-:-:S03]  /*8da0*/  SHF.R.U32.HI R23, RZ, UR4, R4 ;  /* 0x00000004ff177c19 */ /* 0x000fc60008011604 */
[----:B------:R-:W-:Y:S02]  /*8db0*/  IMAD.MOV.U32 R4, RZ, RZ, R20 ;  /* 0x000000ffff047224 */ /* 0x000fe400078e0014 */
[----:B------:R-:W-:Y:S01]  /*8dc0*/  IMAD.MOV.U32 R5, RZ, RZ, R23 ;  /* 0x000000ffff057224 */ /* 0x000fe200078e0017 */
[----:B0-----:R-:W-:Y:S06]  /*8dd0*/  @!P0 BRA `(.L_x_174) ;  /* 0x0000000000288947 */ /* 0x001fec0003800000 */
        /* <DEDUP_REMOVED lines=10> */
.L_x_174:
[----:B------:R-:W-:Y:S01]  /*8e80*/  ISETP.NE.AND P0, PT, R2, 0x1, PT ;  /* 0x000000010200780c */ /* 0x000fe20003f05270 */
[----:B------:R-:W-:Y:S01]  /*8e90*/  ULDC UR4, c[0x0][0x648] ;  /* 0x0001920000047ab9 */ /* 0x000fe20000000800 */
[----:B------:R-:W-:Y:S01]  /*8ea0*/  LOP3.LUT R21, R21, UR22, RZ, 0xc0, !PT ;  /* 0x0000001615157c12 */ /* 0x000fe2000f8ec0ff */
[----:B-1----:R-:W-:Y:S01]  /*8eb0*/  IMAD.MOV R24, RZ, RZ, -R24 ;  /* 0x000000ffff187224 */ /* 0x002fe200078e0a18 */
[----:B------:R-:W-:Y:S01]  /*8ec0*/  SHF.R.U64 R4, R4, UR4, R5 ;  /* 0x0000000404047c19 */ /* 0x000fe20008001205 */
[----:B------:R-:W-:Y:S01]  /*8ed0*/  ULDC UR4, c[0x0][0x638] ;  /* 0x00018e0000047ab9 */ /* 0x000fe20000000800 */
[----:B------:R-:W-:Y:S01]  /*8ee0*/  LOP3.LUT R19, R19, UR13, RZ, 0xc0, !PT ;  /* 0x0000000d13137c12 */ /* 0x000fe2000f8ec0ff */
[----:B------:R-:W-:Y:S01]  /*8ef0*/  ULDC UR5, c[0x0][0x610] ;  /* 0x0001840000057ab9 */ /* 0x000fe20000000800 */
[----:B------:R-:W-:Y:S02]  /*8f00*/  IMAD.MOV.U32 R6, RZ, RZ, R14 ;  /* 0x000000ffff067224 */ /* 0x000fe400078e000e */
[----:B------:R-:W-:-:S02]  /*8f10*/  IMAD.MOV R5, RZ, RZ, -R4 ;  /* 0x000000ffff057224 */ /* 0x000fc400078e0a04 */
[----:B------:R-:W-:Y:S02]  /*8f20*/  IMAD R4, R4, UR14, R21 ;  /* 0x0000000e04047c24 */ /* 0x000fe4000f8e0215 */
[----:B--2---:R-:W-:Y:S02]  /*8f30*/  @P0 IMAD R15, R22, R24, R13 ;  /* 0x00000018160f0224 */ /* 0x004fe400078e020d */
[----:B------:R-:W-:Y:S01]  /*8f40*/  IMAD R20, R5, UR4, R20 ;  /* 0x0000000405147c24 */ /* 0x000fe2000f8e0214 */
[----:B------:R-:W-:Y:S01]  /*8f50*/  ULDC UR4, c[0x0][0x600] ;  /* 0x0001800000047ab9 */ /* 0x000fe20000000800 */
[----:B------:R-:W-:Y:S02]  /*8f60*/  IMAD R15, R4, UR5, R15 ;  /* 0x00000005040f7c24 */ /* 0x000fe4000f8e020f */
[----:B------:R-:W-:Y:S02]  /*8f70*/  IMAD R20, R20, UR4, R19 ;  /* 0x0000000414147c24 */ /* 0x000fe4000f8e0213 */
[----:B------:R-:W-:-:S03]  /*8f80*/  IMAD.MOV.U32 R4, RZ, RZ, 0x1 ;  /* 0x00000001ff047424 */ /* 0x000fc600078e00ff */
[----:B------:R-:W-:Y:S02]  /*8f90*/  SEL R13, R20, R15, !P0 ;  /* 0x0000000f140d7207 */ /* 0x000fe40004000000 */
[----:B------:R-:W-:-:S07]  /*8fa0*/  SEL R19, R15, R20, !P0 ;  /* 0x000000140f137207 */ /* 0x000fce0004000000 */
.L_x_172:
[----:B------:R-:W-:Y:S05]  /*8fb0*/  BSYNC B1 ;  /* 0x0000000000017941 */ /* 0x000fea0003800000 */
.L_x_171:
[----:B------:R-:W-:-:S13]  /*8fc0*/  LOP3.LUT P0, RZ, R4, 0xff, RZ, 0xc0, !PT ;  /* 0x000000ff04ff7812 */ /* 0x000fda000780c0ff */
[----:B------:R-:W-:Y:S05]  /*8fd0*/  @P0 BRA `(.L_x_175) ;  /* 0xfffffff400000947 */ /* 0x000fea000383ffff */
[----:B------:R-:W-:Y:S05]  /*8fe0*/  BSYNC B0 ;  /* 0x0000000000007941 */ /* 0x000fea0003800000 */
.L_x_164:
[----:B------:R-:W-:-:S03]  /*8ff0*/  UMOV UR4, 0xffffffff ;  /* 0xffffffff00047882 */ /* 0x000fc60000000000 */
[----:B------:R-:W-:Y:S05]  /*9000*/  BRA.DIV UR4, `(.L_x_176) ;  /* 0x0000000604147947 */ /* 0x000fea000b800000 */
[----:B------:R-:W-:-:S13]  /*9010*/  ELECT P6, URZ, PT ;  /* 0x00000000003f782f */ /* 0x000fda00038c0000 */
.L_x_190:
[----:B------:R-:W-:Y:S04]  /*9020*/  BSSY B0, `(.L_x_177) ;  /* 0x000002b000007945 */ /* 0x000fe80003800000 */
[----:B------:R-:W-:Y:S05]  /*9030*/  @!P6 BRA `(.L_x_178) ;  /* 0x0000000000a4e947 */ /* 0x000fea0003800000 */
[----:B------:R-:W-:-:S04]  /*9040*/  LOP3.LUT R18, R18, 0x2, RZ, 0xfc, !PT ;  /* 0x0000000212127812 */ /* 0x000fc800078efcff */
[----:B------:R-:W-:-:S13]  /*9050*/  ISETP.NE.AND P0, PT, R18, 0x3, PT ;  /* 0x000000031200780c */ /* 0x000fda0003f05270 */
[----:B------:R-:W-:Y:S05]  /*9060*/  @!P0 BRA `(.L_x_179) ;  /* 0x0000000000048947 */ /* 0x000fea0003800000 */
[----:B------:R-:W-:Y:S01]  /*9070*/  BPT.TRAP 0x1 ;  /* 0x000000040000795c */ /* 0x000fe20000300000 */
.L_x_179:
[----:B------:R-:W0:Y:S01]  /*9080*/  S2R R3, SR_CgaCtaId ;  /* 0x0000000000037919 */ /* 0x000e220000008800 */
[----:B------:R-:W-:Y:S02]  /*9090*/  MOV R0, 0x400 ;  /* 0x0000040000007802 */ /* 0x000fe40000000f00 */
[----:B------:R-:W-:Y:S02]  /*90a0*/  SHF.L.U32 R2, R10, 0x1f, RZ ;  /* 0x0000001f0a027819 */ /* 0x000fe400000006ff */
[----:B0-----:R-:W-:-:S05]  /*90b0*/  LEA R0, R3, R0, 0x18 ;  /* 0x0000000003007211 */ /* 0x001fca00078ec0ff */
[----:B------:R-:W-:-:S04]  /*90c0*/  VIADD R0, R0, 0x20 ;  /* 0x0000002000007836 */ /* 0x000fc80000000000 */
[C---:B------:R-:W-:Y:S02]  /*90d0*/  IMAD R5, R9.reuse, 0x8, R0 ;  /* 0x0000000809057824 */ /* 0x040fe400078e0200 */
[----:B------:R-:W-:Y:S02]  /*90e0*/  VIADD R9, R9, 0x1 ;  /* 0x0000000109097836 */ /* 0x000fe40000000000 */
[----:B------:R-:W0:Y:S03]  /*90f0*/  SYNCS.PHASECHK.TRANS64.TRYWAIT P0, [R5+URZ], R2 ;  /* 0x00000002050075a7 */ /* 0x000e26000800017f */
[----:B------:R-:W-:-:S04]  /*9100*/  ISETP.NE.AND P1, PT, R9, 0x4, PT ;  /* 0x000000040900780c */ /* 0x000fc80003f25270 */
[----:B------:R-:W-:Y:S02]  /*9110*/  SEL R3, RZ, 0x1, P1 ;  /* 0x00000001ff037807 */ /* 0x000fe40000800000 */
[----:B------:R-:W-:Y:S02]  /*9120*/  SEL R9, R9, RZ, P1 ;  /* 0x000000ff09097207 */ /* 0x000fe40000800000 */
[----:B------:R-:W-:-:S03]  /*9130*/  LOP3.LUT R10, R10, R3, RZ, 0x3c, !PT ;  /* 0x000000030a0a7212 */ /* 0x000fc600078e3cff */
[----:B------:R-:W-:Y:S01]  /*9140*/  IMAD R7, R9, 0x8, R0 ;  /* 0x0000000809077824 */ /* 0x000fe200078e0200 */
[----:B------:R-:W-:Y:S01]  /*9150*/  SHF.L.U32 R4, R10, 0x1f, RZ ;  /* 0x0000001f0a047819 */ /* 0x000fe200000006ff */
[----:B0-----:R-:W-:Y:S06]  /*9160*/  @!P0 BRA `(.L_x_180) ;  /* 0x0000000000dc8947 */ /* 0x001fec0003800000 */
.L_x_191:
[----:B------:R-:W1:Y:S01]  /*9170*/  SYNCS.PHASECHK.TRANS64.TRYWAIT P0, [R7+URZ], R4 ;  /* 0x00000004070075a7 */ /* 0x000e62000800017f */
[----:B0-----:R-:W-:-:S05]  /*9180*/  VIADD R2, R9, 0x1 ;  /* 0x0000000109027836 */ /* 0x001fca0000000000 */
[----:B------:R-:W-:-:S04]  /*9190*/  ISETP.NE.AND P1, PT, R2, 0x4, PT ;  /* 0x000000040200780c */ /* 0x000fc80003f25270 */
[----:B------:R-:W-:Y:S02]  /*91a0*/  SEL R3, RZ, 0x1, P1 ;  /* 0x00000001ff037807 */ /* 0x000fe40000800000 */
[----:B------:R-:W-:Y:S02]  /*91b0*/  SEL R9, R2, RZ, P1 ;  /* 0x000000ff02097207 */ /* 0x000fe40000800000 */
[----:B------:R-:W-:-:S03]  /*91c0*/  LOP3.LUT R11, R10, R3, RZ, 0x3c, !PT ;  /* 0x000000030a0b7212 */ /* 0x000fc600078e3cff */
[----:B------:R-:W-:Y:S01]  /*91d0*/  IMAD R6, R9, 0x8, R0 ;  /* 0x0000000809067824 */ /* 0x000fe200078e0200 */
[----:B------:R-:W-:Y:S01]  /*91e0*/  SHF.L.U32 R5, R11, 0x1f, RZ ;  /* 0x0000001f0b057819 */ /* 0x000fe200000006ff */
[----:B-1----:R-:W-:Y:S06]  /*91f0*/  @!P0 BRA `(.L_x_181) ;  /* 0x0000000000cc8947 */ /* 0x002fec0003800000 */
.L_x_192:
[----:B------:R-:W1:Y:S01]  /*9200*/  SYNCS.PHASECHK.TRANS64.TRYWAIT P0, [R6+URZ], R5 ;  /* 0x00000005060075a7 */ /* 0x000e62000800017f */
[----:B------:R-:W-:-:S05]  /*9210*/  VIADD R2, R9, 0x1 ;  /* 0x0000000109027836 */ /* 0x000fca0000000000 */
[----:B------:R-:W-:-:S04]  /*9220*/  ISETP.NE.AND P1, PT, R2, 0x4, PT ;  /* 0x000000040200780c */ /* 0x000fc80003f25270 */
[----:B0-----:R-:W-:Y:S02]  /*9230*/  SEL R4, RZ, 0x1, P1 ;  /* 0x00000001ff047807 */ /* 0x001fe40000800000 */
[----:B------:R-:W-:Y:S02]  /*9240*/  SEL R3, R2, RZ, P1 ;  /* 0x000000ff02037207 */ /* 0x000fe40000800000 */
[----:B------:R-:W-:Y:S01]  /*9250*/  LOP3.LUT R4, R11, R4, RZ, 0x3c, !PT ;  /* 0x000000040b047212 */ /* 0x000fe200078e3cff */
[----:B-1----:R-:W-:Y:S06]  /*9260*/  @!P0 BRA `(.L_x_182) ;  /* 0x0000000000c48947 */ /* 0x002fec0003800000 */
.L_x_193:
[----:B------:R-:W-:Y:S01]  /*9270*/  IMAD R3, R3, 0x8, R0 ;  /* 0x0000000803037824 */ /* 0x000fe200078e0200 */
[----:B------:R-:W-:-:S07]  /*9280*/  SHF.L.U32 R0, R4, 0x1f, RZ ;  /* 0x0000001f04007819 */ /* 0x000fce00000006ff */
.L_x_183:
[----:B-1----:R1:W2:Y:S02]  /*9290*/  SYNCS.PHASECHK.TRANS64.TRYWAIT P0, [R3+URZ], R0 ;  /* 0x00000000030075a7 */ /* 0x0022a4000800017f */
[----:B--2---:R-:W-:Y:S05]  /*92a0*/  @!P0 NANOSLEEP.SYNCS 0x989680 ;  /* 0x009896800000895d */ /* 0x004fea0003900000 */
[----:B------:R-:W2:Y:S02]  /*92b0*/  @!P0 SYNCS.PHASECHK.TRANS64 P0, [R3+URZ], R0 ;  /* 0x00000000030085a7 */ /* 0x000ea4000800007f */
[----:B--2---:R-:W-:Y:S05]  /*92c0*/  @!P0 BRA `(.L_x_183) ;  /* 0xfffffffc00f08947 */ /* 0x004fea000383ffff */
.L_x_178:
[----:B------:R-:W-:Y:S05]  /*92d0*/  BSYNC B0 ;  /* 0x0000000000007941 */ /* 0x000fea0003800000 */
.L_x_177:
[----:B------:R-:W-:Y:S05]  /*92e0*/  EXIT ;  /* 0x000000000000794d */ /* 0x000fea0003800000 */
.L_x_21:
[----:B-1----:R1:W2:Y:S02]  /*92f0*/  SYNCS.PHASECHK.TRANS64.TRYWAIT P1, [R3+URZ], R0 ;  /* 0x00000000030075a7 */ /* 0x0022a4000802017f */
[----:B--2---:R-:W-:Y:S05]  /*9300*/  @!P1 NANOSLEEP.SYNCS 0x989680 ;  /* 0x009896800000995d */ /* 0x004fea0003900000 */
[----:B------:R-:W2:Y:S02]  /*9310*/  @!P1 SYNCS.PHASECHK.TRANS64 P1, [R3+URZ], R0 ;  /* 0x00000000030095a7 */ /* 0x000ea4000802007f */
[----:B--2---:R-:W-:Y:S05]  /*9320*/  @!P1 BRA `(.L_x_21) ;  /* 0xfffffffc00f09947 */ /* 0x004fea000383ffff */
[----:B------:R-:W-:Y:S05]  /*9330*/  BRA `(.L_x_20) ;  /* 0xffffff84002c7947 */ /* 0x000fea000383ffff */
.L_x_26:
[----:B-1----:R1:W2:Y:S02]  /*9340*/  SYNCS.PHASECHK.TRANS64.TRYWAIT P1, [R5+URZ], R4 ;  /* 0x00000004050075a7 */ /* 0x0022a4000802017f */
[----:B--2---:R-:W-:Y:S05]  /*9350*/  @!P1 NANOSLEEP.SYNCS 0x989680 ;  /* 0x009896800000995d */ /* 0x004fea0003900000 */
[----:B------:R-:W2:Y:S02]  /*9360*/  @!P1 SYNCS.PHASECHK.TRANS64 P1, [R5+URZ], R4 ;  /* 0x00000004050095a7 */ /* 0x000ea4000802007f */
[----:B--2---:R-:W-:Y:S05]  /*9370*/  @!P1 BRA `(.L_x_26) ;  /* 0xfffffffc00f09947 */ /* 0x004fea000383ffff */
[----:B------:R-:W-:Y:S05]  /*9380*/  BRA `(.L_x_25) ;  /* 0xffffff8c003c7947 */ /* 0x000fea000383ffff */
.L_x_165:
[----:B------:R-:W-:Y:S01]  /*9390*/  BSSY B1, `(.L_x_184) ;  /* 0x0000006000017945 */ /* 0x000fe20003800000 */
[----:B------:R-:W-:-:S07]  /*93a0*/  IMAD.MOV.U32 R15, RZ, RZ, -0x1 ;  /* 0xffffffffff0f7424 */ /* 0x000fce00078e00ff */
[----:B------:R-:W-:Y:S05]  /*93b0*/  WARPSYNC.COLLECTIVE R15, `(.L_x_185) ;  /* 0x000000000f0c7348 */ /* 0x000fea0003c00000 */
[----:B------:R-:W-:Y:S02]  /*93c0*/  ELECT P6, UR62, PT ;  /* 0x00000000003e782f */ /* 0x000fe400038c0000 */
[----:B------:R-:W-:Y:S01]  /*93d0*/  MOV R14, UR62 ;  /* 0x0000003e000e7c02 */ /* 0x000fe20008000f00 */
[----:B------:R-:W-:Y:S10]  /*93e0*/  ENDCOLLECTIVE ;  /* 0x000000000000791b */ /* 0x000ff40003800000 */
.L_x_185:
[----:B------:R-:W-:Y:S05]  /*93f0*/  BSYNC B1 ;  /* 0x0000000000017941 */ /* 0x000fea0003800000 */
.L_x_184:
[----:B------:R-:W-:Y:S05]  /*9400*/  BRA `(.L_x_186) ;  /* 0xfffffff000007947 */ /* 0x000fea000383ffff */
.L_x_168:
[----:B-1----:R1:W2:Y:S02]  /*9410*/  SYNCS.PHASECHK.TRANS64.TRYWAIT P0, [R20+URZ+0x20], R13 ;  /* 0x0000200d140075a7 */ /* 0x0022a4000800017f */
[----:B--2---:R-:W-:Y:S05]  /*9420*/  @!P0 NANOSLEEP.SYNCS 0x989680 ;  /* 0x009896800000895d */ /* 0x004fea0003900000 */
[----:B------:R-:W2:Y:S02]  /*9430*/  @!P0 SYNCS.PHASECHK.TRANS64 P0, [R20+URZ+0x20], R13 ;  /* 0x0000200d140085a7 */ /* 0x000ea4000800007f */
[----:B--2---:R-:W-:Y:S05]  /*9440*/  @!P0 BRA `(.L_x_168) ;  /* 0xfffffffc00f08947 */ /* 0x004fea000383ffff */
[----:B------:R-:W-:Y:S05]  /*9450*/  BRA `(.L_x_187) ;  /* 0xfffffff0003c7947 */ /* 0x000fea000383ffff */
.L_x_176:
[----:B------:R-:W-:Y:S01]  /*9460*/  BSSY B0, `(.L_x_188) ;  /* 0x0000006000007945 */ /* 0x000fe20003800000 */
[----:B------:R-:W-:-:S07]  /*9470*/  IMAD.MOV.U32 R15, RZ, RZ, -0x1 ;  /* 0xffffffffff0f7424 */ /* 0x000fce00078e00ff */
[----:B------:R-:W-:Y:S05]  /*9480*/  WARPSYNC.COLLECTIVE R15, `(.L_x_189) ;  /* 0x000000000f0c7348 */ /* 0x000fea0003c00000 */
[----:B------:R-:W-:Y:S02]  /*9490*/  ELECT P6, UR62, PT ;  /* 0x00000000003e782f */ /* 0x000fe400038c0000 */
[----:B------:R-:W-:Y:S01]  /*94a0*/  MOV R14, UR62 ;  /* 0x0000003e000e7c02 */ /* 0x000fe20008000f00 */
[----:B------:R-:W-:Y:S10]  /*94b0*/  ENDCOLLECTIVE ;  /* 0x000000000000791b */ /* 0x000ff40003800000 */
.L_x_189:
[----:B------:R-:W-:Y:S05]  /*94c0*/  BSYNC B0 ;  /* 0x0000000000007941 */ /* 0x000fea0003800000 */
.L_x_188:
[----:B------:R-:W-:Y:S05]  /*94d0*/  BRA `(.L_x_190) ;  /* 0xfffffff800d07947 */ /* 0x000fea000383ffff */
.L_x_180:
[----:B0-----:R0:W1:Y:S02]  /*94e0*/  SYNCS.PHASECHK.TRANS64.TRYWAIT P0, [R5+URZ], R2 ;  /* 0x00000002050075a7 */ /* 0x001064000800017f */
[----:B-1----:R-:W-:Y:S05]  /*94f0*/  @!P0 NANOSLEEP.SYNCS 0x989680 ;  /* 0x009896800000895d */ /* 0x002fea0003900000 */
[----:B------:R-:W1:Y:S02]  /*9500*/  @!P0 SYNCS.PHASECHK.TRANS64 P0, [R5+URZ], R2 ;  /* 0x00000002050085a7 */ /* 0x000e64000800007f */
[----:B-1----:R-:W-:Y:S05]  /*9510*/  @!P0 BRA `(.L_x_180) ;  /* 0xfffffffc00f08947 */ /* 0x002fea000383ffff */
[----:B------:R-:W-:Y:S05]  /*9520*/  BRA `(.L_x_191) ;  /* 0xfffffffc00107947 */ /* 0x000fea000383ffff */
.L_x_181:
[----:B0-----:R0:W1:Y:S02]  /*9530*/  SYNCS.PHASECHK.TRANS64.TRYWAIT P0, [R7+URZ], R4 ;  /* 0x00000004070075a7 */ /* 0x001064000800017f */
[----:B-1----:R-:W-:Y:S05]  /*9540*/  @!P0 NANOSLEEP.SYNCS 0x989680 ;  /* 0x009896800000895d */ /* 0x002fea0003900000 */
[----:B------:R-:W1:Y:S02]  /*9550*/  @!P0 SYNCS.PHASECHK.TRANS64 P0, [R7+URZ], R4 ;  /* 0x00000004070085a7 */ /* 0x000e64000800007f */
[----:B-1----:R-:W-:Y:S05]  /*9560*/  @!P0 BRA `(.L_x_181) ;  /* 0xfffffffc00f08947 */ /* 0x002fea000383ffff */
[----:B------:R-:W-:Y:S05]  /*9570*/  BRA `(.L_x_192) ;  /* 0xfffffffc00207947 */ /* 0x000fea000383ffff */
.L_x_182:
[----:B0-----:R0:W1:Y:S02]  /*9580*/  SYNCS.PHASECHK.TRANS64.TRYWAIT P0, [R6+URZ], R5 ;  /* 0x00000005060075a7 */ /* 0x001064000800017f */
[----:B-1----:R-:W-:Y:S05]  /*9590*/  @!P0 NANOSLEEP.SYNCS 0x989680 ;  /* 0x009896800000895d */ /* 0x002fea0003900000 */
[----:B------:R-:W1:Y:S02]  /*95a0*/  @!P0 SYNCS.PHASECHK.TRANS64 P0, [R6+URZ], R5 ;  /* 0x00000005060085a7 */ /* 0x000e64000800007f */
[----:B-1----:R-:W-:Y:S05]  /*95b0*/  @!P0 BRA `(.L_x_182) ;  /* 0xfffffffc00f08947 */ /* 0x002fea000383ffff */
[----:B------:R-:W-:Y:S05]  /*95c0*/  BRA `(.L_x_193) ;  /* 0xfffffffc00287947 */ /* 0x000fea000383ffff */
.L_x_194:
[----:B------:R-:W-:-:S00]  /*95d0*/  BRA `(.L_x_194) ;  /* 0xfffffffc00fc7947 */ /* 0x000fc0000383ffff */
[----:B------:R-:W-:-:S00]  /*95e0*/  NOP ;  /* 0x0000000000007918 */ /* 0x000fc00000000000 */
        /* <DEDUP_REMOVED lines=9> */
.L_x_195:


//--------------------- .nv.global.init           --------------------------
	.section	.nv.global.init,"aw",@progbits
.nv.global.init:
	.type		$str$22,@object
	.size		$str$22,($str$23 - $str$22)
$str$22:
        /*0000*/ 	.byte	0x6b, 0x5f, 0x74, 0x69, 0x6c, 0x65, 0x5f, 0x63, 0x6f, 0x75, 0x6e, 0x74, 0x20, 0x3e, 0x3d, 0x20
        /*0010*/ 	.byte	0x31, 0x00
	.type		$str$23,@object
	.size		$str$23,(__unnamed_1 - $str$23)
$str$23:
        /*0012*/ 	.byte	0x2f, 0x74, 0x6d, 0x70, 0x2f, 0x63, 0x75, 0x74, 0x6c, 0x61, 0x73, 0x73, 0x5f, 0x73, 0x77, 0x65
        /*0022*/ 	.byte	0x65, 0x70, 0x5f, 0x73, 0x72, 0x63, 0x2f, 0x69, 0x6e, 0x63, 0x6c, 0x75, 0x64, 0x65, 0x2f, 0x63
        /*0032*/ 	.byte	0x75, 0x74, 0x6c, 0x61, 0x73, 0x73, 0x2f, 0x67, 0x65, 0x6d, 0x6d, 0x2f, 0x63, 0x6f, 0x6c, 0x6c
        /*0042*/ 	.byte	0x65, 0x63, 0x74, 0x69, 0x76, 0x65, 0x2f, 0x73, 0x6d, 0x39, 0x30, 0x5f, 0x6d, 0x6d, 0x61, 0x5f
        /*0052*/ 	.byte	0x74, 0x6d, 0x61, 0x5f, 0x67, 0x6d, 0x6d, 0x61, 0x5f, 0x73, 0x73, 0x5f, 0x77, 0x61, 0x72, 0x70
        /*0062*/ 	.byte	0x73, 0x70, 0x65, 0x63, 0x69, 0x61, 0x6c, 0x69, 0x7a, 0x65, 0x64, 0x2e, 0x68, 0x70, 0x70, 0x00
	.type		__unnamed_1,@object
	.size		__unnamed_1,(.L_0 - __unnamed_1)
__unnamed_1:
        /*0072*/ 	.byte	0x76, 0x6f, 0x69, 0x64, 0x20, 0x63, 0x75, 0x74, 0x6c, 0x61, 0x73, 0x73, 0x3a, 0x3a, 0x67, 0x65
        /* <DEDUP_REMOVED lines=180> */
        /*0bc2*/ 	.byte	0x74, 0x65, 0x3a, 0x3a, 0x69, 0x64, 0x65, 0x6e, 0x74, 0x69, 0x74, 0x79, 0x5d, 0x00
.L_0:


//--------------------- .nv.shared._ZN7cutlass13device_kernelINS_4gemm6kernel13GemmUniversalIN4cute5tupleIJiiiiEEENS1_10collective13CollectiveMmaINS1_34MainloopSm90TmaGmmaWarpSpecializedILi4ENS5_IJNS4_1CILi2EEESB_NSA_ILi1EEEEEENS1_35KernelTmaWarpSpecializedCooperativeEEENS5_IJNSA_ILi256EEENSA_ILi64EEENSA_ILi128EEEEEENS_6half_tENS5_IJlSC_lEEESK_SL_NS4_8TiledMMAINS4_8MMA_AtomIJNS4_4SM904GMMA25MMA_64x64x16_F32F16F16_SSILNSP_5MajorE0ELSR_0ELNSP_7ScaleInE1ELSS_1EEEEEENS4_6LayoutINS5_IJSB_SC_SC_EEENS5_IJSC_NSA_ILi0EEESX_EEEEENS5_IJNS4_10UnderscoreES10_S10_EEEEENS4_23SM90_TMA_LOAD_MULTICASTENS4_14ComposedLayoutINS4_7SwizzleILi3ELi4ELi3EEENS4_18smem_ptr_flag_bitsILi16EEENSV_INS5_IJNSA_ILi8EEESH_EEENS5_IJSH_SC_EEEEEEEvNS4_8identityES13_S1D_vS1E_EENS_8epilogue10collective6detail29Sm90TmaWarpSpecializedAdapterINS1H_15DefaultEpilogueISK_SL_SL_NS1G_6thread17LinearCombinationISK_Li1EffLNS1L_9ScaleType4KindE0ELNS_15FloatRoundStyleE2ESK_EENS1_15EpilogueDefaultEEEEEvvEEEEvNT_6ParamsE --------------------------
	.section	.nv.shared._ZN7cutlass13device_kernelINS_4gemm6kernel13GemmUniversalIN4cute5tupleIJiiiiEEENS1_10collective13CollectiveMmaINS1_34MainloopSm90TmaGmmaWarpSpecializedILi4ENS5_IJNS4_1CILi2EEESB_NSA_ILi1EEEEEENS1_35KernelTmaWarpSpecializedCooperativeEEENS5_IJNSA_ILi256EEENSA_ILi64EEENSA_ILi128EEEEEENS_6half_tENS5_IJlSC_lEEESK_SL_NS4_8TiledMMAINS4_8MMA_AtomIJNS4_4SM904GMMA25MMA_64x64x16_F32F16F16_SSILNSP_5MajorE0ELSR_0ELNSP_7ScaleInE1ELSS_1EEEEEENS4_6LayoutINS5_IJSB_SC_SC_EEENS5_IJSC_NSA_ILi0EEESX_EEEEENS5_IJNS4_10UnderscoreES10_S10_EEEEENS4_23SM90_TMA_LOAD_MULTICASTENS4_14ComposedLayoutINS4_7SwizzleILi3ELi4ELi3EEENS4_18smem_ptr_flag_bitsILi16EEENSV_INS5_IJNSA_ILi8EEESH_EEENS5_IJSH_SC_EEEEEEEvNS4_8identityES13_S1D_vS1E_EENS_8epilogue10collective6detail29Sm90TmaWarpSpecializedAdapterINS1H_15DefaultEpilogueISK_SL_SL_NS1G_6thread17LinearCombinationISK_Li1EffLNS1L_9ScaleType4KindE0ELNS_15FloatRoundStyleE2ESK_EENS1_15EpilogueDefaultEEEEEvvEEEEvNT_6ParamsE,"aw",@nobits
	.sectionflags	@""
	.align	16
	.zero		1024


//--------------------- .nv.shared.reserved.0     --------------------------
	.section	.nv.shared.reserved.0,"aw",@nobits
	.weak		__nv_reservedSMEM_offset_0_alias
	.size		__nv_reservedSMEM_offset_0_alias, 0, 0
	.other		__nv_reservedSMEM_offset_0_alias,@"STO_CUDA_RESERVED_SHARED STV_DEFAULT"
__nv_reservedSMEM_offset_0_alias:
	.zero		0


//--------------------- .nv.global                --------------------------
	.section	.nv.global,"aw",@nobits
.nv.global:
	.type		_ZN39_INTERNAL_ab6082cf_4_k_cu_ca75998b_39484cute1_E,@object
	.size		_ZN39_INTERNAL_ab6082cf_4_k_cu_ca75998b_39484cute1_E,(_ZN39_INTERNAL_ab6082cf_4_k_cu_ca75998b_39484cuda3std3__45__cpo6cbeginE - _ZN39_INTERNAL_ab6082cf_4_k_cu_ca75998b_39484cute1_E)
_ZN39_INTERNAL_ab6082cf_4_k_cu_ca75998b_39484cute1_E:
	.zero		1
	.type		_ZN39_INTERNAL_ab6082cf_4_k_cu_ca75998b_39484cuda3std3__45__cpo6cbeginE,@object
	.size		_ZN39_INTERNAL_ab6082cf_4_k_cu_ca75998b_39484cuda3std3__45__cpo6cbeginE,(_ZN39_INTERNAL_ab6082cf_4_k_cu_ca75998b_39484cuda3std3__48in_placeE - _ZN39_INTERNAL_ab6082cf_4_k_cu_ca75998b_39484cuda3std3__45__cpo6cbeginE)
_ZN39_INTERNAL_ab6082cf_4_k_cu_ca75998b_39484cuda3std3__45__cpo6cbeginE:
	.zero		1
	.type		_ZN39_INTERNAL_ab6082cf_4_k_cu_ca75998b_39484cuda3std3__48in_placeE,@object
	.size		_ZN39_INTERNAL_ab6082cf_4_k_cu_ca75998b_39484cuda3std3__48in_placeE,(_ZN39_INTERNAL_ab6082cf_4_k_cu_ca75998b_39484cuda3std6ranges3__45__cpo9iter_moveE - _ZN39_INTERNAL_ab6082cf_4_k_cu_ca75998b_39484cuda3std3__48in_placeE)
_ZN39_INTERNAL_ab6082cf_4_k_cu_ca75998b_39484cuda3std3__48in_placeE:
	.zero		1
	.type		_ZN39_INTERNAL_ab6082cf_4_k_cu_ca75998b_39484cuda3std6ranges3__45__cpo9iter_moveE,@object
	.size		_ZN39_INTERNAL_ab6082cf_4_k_cu_ca75998b_39484cuda3std6ranges3__45__cpo9iter_moveE,(_ZN39_INTERNAL_ab6082cf_4_k_cu_ca75998b_39484cuda3std3__45__cpo5beginE - _ZN39_INTERNAL_ab6082cf_4_k_cu_ca75998b_39484cuda3std6ranges3__45__cpo9iter_moveE)
_ZN39_INTERNAL_ab6082cf_4_k_cu_ca75998b_39484cuda3std6ranges3__45__cpo9iter_moveE:
	.zero		1
	.type		_ZN39_INTERNAL_ab6082cf_4_k_cu_ca75998b_39484cuda3std3__45__cpo5beginE,@object
	.size		_ZN39_INTERNAL_ab6082cf_4_k_cu_ca75998b_39484cuda3std3__45__cpo5beginE,(_ZN39_INTERNAL_ab6082cf_4_k_cu_ca75998b_39484cuda3std3__441_GLOBAL__N__ab6082cf_4_k_cu_ca75998b_39486ignoreE - _ZN39_INTERNAL_ab6082cf_4_k_cu_ca75998b_39484cuda3std3__45__cpo5beginE)
_ZN39_INTERNAL_ab6082cf_4_k_cu_ca75998b_39484cuda3std3__45__cpo5beginE:
	.zero		1
	.type		_ZN39_INTERNAL_ab6082cf_4_k_cu_ca75998b_39484cuda3std3__441_GLOBAL__N__ab6082cf_4_k_cu_ca75998b_39486ignoreE,@object
	.size		_ZN39_INTERNAL_ab6082cf_4_k_cu_ca75998b_39484cuda3std3__441_GLOBAL__N__ab6082cf_4_k_cu_ca75998b_39486ignoreE,(_ZN39_INTERNAL_ab6082cf_4_k_cu_ca75998b_39484cute7productE - _ZN39_INTERNAL_ab6082cf_4_k_cu_ca75998b_39484cuda3std3__441_GLOBAL__N__ab6082cf_4_k_cu_ca75998b_39486ignoreE)
_ZN39_INTERNAL_ab6082cf_4_k_cu_ca75998b_39484cuda3std3__441_GLOBAL__N__ab6082cf_4_k_cu_ca75998b_39486ignoreE:
	.zero		1
	.type		_ZN39_INTERNAL_ab6082cf_4_k_cu_ca75998b_39484cute7productE,@object
	.size		_ZN39_INTERNAL_ab6082cf_4_k_cu_ca75998b_39484cute7productE,(_ZN39_INTERNAL_ab6082cf_4_k_cu_ca75998b_39484cuda3std3__45__cpo3endE - _ZN39_INTERNAL_ab6082cf_4_k_cu_ca75998b_39484cute7productE)
_ZN39_INTERNAL_ab6082cf_4_k_cu_ca75998b_39484cute7productE:
	.zero		1
	.type		_ZN39_INTERNAL_ab6082cf_4_k_cu_ca75998b_39484cuda3std3__45__cpo3endE,@object
	.size		_ZN39_INTERNAL_ab6082cf_4_k_cu_ca75998b_39484cuda3std3__45__cpo3endE,(_ZN39_INTERNAL_ab6082cf_4_k_cu_ca75998b_39484cuda3std3__419piecewise_constructE - _ZN39_INTERNAL_ab6082cf_4_k_cu_ca75998b_39484cuda3std3__45__cpo3endE)
_ZN39_INTERNAL_ab6082cf_4_k_cu_ca75998b_39484cuda3std3__45__cpo3endE:
	.zero		1
	.type		_ZN39_INTERNAL_ab6082cf_4_k_cu_ca75998b_39484cuda3std3__419piecewise_constructE,@object
	.size		_ZN39_INTERNAL_ab6082cf_4_k_cu_ca75998b_39484cuda3std3__419piecewise_constructE,(_ZN39_INTERNAL_ab6082cf_4_k_cu_ca75998b_39484cuda3std3__45__cpo4cendE - _ZN39_INTERNAL_ab6082cf_4_k_cu_ca75998b_39484cuda3std3__419piecewise_constructE)
_ZN39_INTERNAL_ab6082cf_4_k_cu_ca75998b_39484cuda3std3__419piecewise_constructE:
	.zero		1
	.type		_ZN39_INTERNAL_ab6082cf_4_k_cu_ca75998b_39484cuda3std3__45__cpo4cendE,@object
	.size		_ZN39_INTERNAL_ab6082cf_4_k_cu_ca75998b_39484cuda3std3__45__cpo4cendE,(_ZN39_INTERNAL_ab6082cf_4_k_cu_ca75998b_39484cuda3std6ranges3__45__cpo4swapE - _ZN39_INTERNAL_ab6082cf_4_k_cu_ca75998b_39484cuda3std3__45__cpo4cendE)
_ZN39_INTERNAL_ab6082cf_4_k_cu_ca75998b_39484cuda3std3__45__cpo4cendE:
	.zero		1
	.type		_ZN39_INTERNAL_ab6082cf_4_k_cu_ca75998b_39484cuda3std6ranges3__45__cpo4swapE,@object
	.size		_ZN39_INTERNAL_ab6082cf_4_k_cu_ca75998b_39484cuda3std6ranges3__45__cpo4swapE,(.L_8 - _ZN39_INTERNAL_ab6082cf_4_k_cu_ca75998b_39484cuda3std6ranges3__45__cpo4swapE)
_ZN39_INTERNAL_ab6082cf_4_k_cu_ca75998b_39484cuda3std6ranges3__45__cpo4swapE:
	.zero		1
.L_8:


//--------------------- .nv.constant0._ZN7cutlass13device_kernelINS_4gemm6kernel13GemmUniversalIN4cute5tupleIJiiiiEEENS1_10collective13CollectiveMmaINS1_34MainloopSm90TmaGmmaWarpSpecializedILi4ENS5_IJNS4_1CILi2EEESB_NSA_ILi1EEEEEENS1_35KernelTmaWarpSpecializedCooperativeEEENS5_IJNSA_ILi256EEENSA_ILi64EEENSA_ILi128EEEEEENS_6half_tENS5_IJlSC_lEEESK_SL_NS4_8TiledMMAINS4_8MMA_AtomIJNS4_4SM904GMMA25MMA_64x64x16_F32F16F16_SSILNSP_5MajorE0ELSR_0ELNSP_7ScaleInE1ELSS_1EEEEEENS4_6LayoutINS5_IJSB_SC_SC_EEENS5_IJSC_NSA_ILi0EEESX_EEEEENS5_IJNS4_10UnderscoreES10_S10_EEEEENS4_23SM90_TMA_LOAD_MULTICASTENS4_14ComposedLayoutINS4_7SwizzleILi3ELi4ELi3EEENS4_18smem_ptr_flag_bitsILi16EEENSV_INS5_IJNSA_ILi8EEESH_EEENS5_IJSH_SC_EEEEEEEvNS4_8identityES13_S1D_vS1E_EENS_8epilogue10collective6detail29Sm90TmaWarpSpecializedAdapterINS1H_15DefaultEpilogueISK_SL_SL_NS1G_6thread17LinearCombinationISK_Li1EffLNS1L_9ScaleType4KindE0ELNS_15FloatRoundStyleE2ESK_EENS1_15EpilogueDefaultEEEEEvvEEEEvNT_6ParamsE --------------------------
	.section	.nv.constant0._ZN7cutlass13device_kernelINS_4gemm6kernel13GemmUniversalIN4cute5tupleIJiiiiEEENS1_10collective13CollectiveMmaINS1_34MainloopSm90TmaGmmaWarpSpecializedILi4ENS5_IJNS4_1CILi2EEESB_NSA_ILi1EEEEEENS1_35KernelTmaWarpSpecializedCooperativeEEENS5_IJNSA_ILi256EEENSA_ILi64EEENSA_ILi128EEEEEENS_6half_tENS5_IJlSC_lEEESK_SL_NS4_8TiledMMAINS4_8MMA_AtomIJNS4_4SM904GMMA25MMA_64x64x16_F32F16F16_SSILNSP_5MajorE0ELSR_0ELNSP_7ScaleInE1ELSS_1EEEEEENS4_6LayoutINS5_IJSB_SC_SC_EEENS5_IJSC_NSA_ILi0EEESX_EEEEENS5_IJNS4_10UnderscoreES10_S10_EEEEENS4_23SM90_TMA_LOAD_MULTICASTENS4_14ComposedLayoutINS4_7SwizzleILi3ELi4ELi3EEENS4_18smem_ptr_flag_bitsILi16EEENSV_INS5_IJNSA_ILi8EEESH_EEENS5_IJSH_SC_EEEEEEEvNS4_8identityES13_S1D_vS1E_EENS_8epilogue10collective6detail29Sm90TmaWarpSpecializedAdapterINS1H_15DefaultEpilogueISK_SL_SL_NS1G_6thread17LinearCombinationISK_Li1EffLNS1L_9ScaleType4KindE0ELNS_15FloatRoundStyleE2ESK_EENS1_15EpilogueDefaultEEEEEvvEEEEvNT_6ParamsE,"a",@progbits
	.sectionflags	@""
	.align	4
.nv.constant0._ZN7cutlass13device_kernelINS_4gemm6kernel13GemmUniversalIN4cute5tupleIJiiiiEEENS1_10collective13CollectiveMmaINS1_34MainloopSm90TmaGmmaWarpSpecializedILi4ENS5_IJNS4_1CILi2EEESB_NSA_ILi1EEEEEENS1_35KernelTmaWarpSpecializedCooperativeEEENS5_IJNSA_ILi256EEENSA_ILi64EEENSA_ILi128EEEEEENS_6half_tENS5_IJlSC_lEEESK_SL_NS4_8TiledMMAINS4_8MMA_AtomIJNS4_4SM904GMMA25MMA_64x64x16_F32F16F16_SSILNSP_5MajorE0ELSR_0ELNSP_7ScaleInE1ELSS_1EEEEEENS4_6LayoutINS5_IJSB_SC_SC_EEENS5_IJSC_NSA_ILi0EEESX_EEEEENS5_IJNS4_10UnderscoreES10_S10_EEEEENS4_23SM90_TMA_LOAD_MULTICASTENS4_14ComposedLayoutINS4_7SwizzleILi3ELi4ELi3EEENS4_18smem_ptr_flag_bitsILi16EEENSV_INS5_IJNSA_ILi8EEESH_EEENS5_IJSH_SC_EEEEEEEvNS4_8identityES13_S1D_vS1E_EENS_8epilogue10collective6detail29Sm90TmaWarpSpecializedAdapterINS1H_15DefaultEpilogueISK_SL_SL_NS1G_6thread17LinearCombinationISK_Li1EffLNS1L_9ScaleType4KindE0ELNS_15FloatRoundStyleE2ESK_EENS1_15EpilogueDefaultEEEEEvvEEEEvNT_6ParamsE:
	.zero		1664


//--------------------- SYMBOLS --------------------------

	.type		.nv.reservedSmem.offset0,@object
	.size		.nv.reservedSmem.offset0,0x4
	.type		__assertfail,@function
